//
// Generated by NVIDIA NVVM Compiler
//
// Compiler Build ID: CL-36424714
// Cuda compilation tools, release 13.0, V13.0.88
// Based on NVVM 20.0.0
//

.version 9.0
.target sm_100
.address_size 64

	// .globl	teacher_student_loss_kernel

.visible .entry teacher_student_loss_kernel(
	.param .u64 .ptr .align 1 teacher_student_loss_kernel_param_0,
	.param .u64 .ptr .align 1 teacher_student_loss_kernel_param_1,
	.param .u64 .ptr .align 1 teacher_student_loss_kernel_param_2,
	.param .u64 .ptr .align 1 teacher_student_loss_kernel_param_3,
	.param .f32 teacher_student_loss_kernel_param_4,
	.param .f32 teacher_student_loss_kernel_param_5,
	.param .u64 .ptr .align 1 teacher_student_loss_kernel_param_6,
	.param .u32 teacher_student_loss_kernel_param_7,
	.param .u32 teacher_student_loss_kernel_param_8,
	.param .u32 teacher_student_loss_kernel_param_9,
	.param .u32 teacher_student_loss_kernel_param_10
)
{
	.reg .pred 	%p<13>;
	.reg .b16 	%rs<46>;
	.reg .b32 	%r<100>;
	.reg .b32 	%f<168>;
	.reg .b64 	%rd<29>;

	ld.param.u64 	%rd8, [teacher_student_loss_kernel_param_0];
	ld.param.u64 	%rd9, [teacher_student_loss_kernel_param_1];
	ld.param.u64 	%rd10, [teacher_student_loss_kernel_param_3];
	ld.param.u32 	%r26, [teacher_student_loss_kernel_param_7];
	ld.param.u32 	%r23, [teacher_student_loss_kernel_param_8];
	ld.param.u32 	%r24, [teacher_student_loss_kernel_param_9];
	ld.param.u32 	%r25, [teacher_student_loss_kernel_param_10];
	cvta.to.global.u64 	%rd1, %rd10;
	cvta.to.global.u64 	%rd2, %rd9;
	cvta.to.global.u64 	%rd3, %rd8;
	mov.u32 	%r27, %ctaid.x;
	mov.u32 	%r28, %ntid.x;
	mov.u32 	%r29, %tid.x;
	mad.lo.s32 	%r1, %r27, %r28, %r29;
	mul.lo.s32 	%r30, %r23, %r26;
	mul.lo.s32 	%r31, %r30, %r24;
	mul.lo.s32 	%r32, %r31, %r25;
	setp.ge.s32 	%p1, %r1, %r32;
	mov.f32 	%f164, 0f00000000;
	mov.f32 	%f165, 0f00000000;
	@%p1 bra 	$L__BB0_19;
	setp.lt.s32 	%p2, %r23, 1;
	@%p2 bra 	$L__BB0_18;
	min.s32 	%r33, %r24, %r25;
	setp.lt.s32 	%p3, %r33, 1;
	@%p3 bra 	$L__BB0_18;
	and.b32  	%r2, %r25, 7;
	and.b32  	%r3, %r25, 3;
	mul.lo.s32 	%r35, %r24, %r23;
	mul.lo.s32 	%r36, %r35, %r25;
	div.s32 	%r37, %r1, %r36;
	mul.lo.s32 	%r4, %r37, %r23;
	and.b32  	%r5, %r25, 2147483640;
	and.b32  	%r6, %r25, 1;
	neg.s32 	%r7, %r5;
	add.s64 	%rd4, %rd3, 8;
	add.s64 	%rd5, %rd2, 8;
	add.s64 	%rd6, %rd1, 8;
	mov.f32 	%f165, 0f00000000;
	mov.b32 	%r93, 0;
	mov.f32 	%f164, %f165;
$L__BB0_4:
	add.s32 	%r39, %r4, %r93;
	mul.lo.s32 	%r9, %r39, %r24;
	mov.b32 	%r94, 0;
$L__BB0_5:
	setp.lt.u32 	%p4, %r25, 8;
	add.s32 	%r41, %r9, %r94;
	mul.lo.s32 	%r11, %r41, %r25;
	mov.b32 	%r98, 0;
	@%p4 bra 	$L__BB0_8;
	mov.u32 	%r95, %r11;
	mov.u32 	%r96, %r7;
$L__BB0_7:
	.pragma "nounroll";
	mul.wide.s32 	%rd11, %r95, 2;
	add.s64 	%rd12, %rd4, %rd11;
	add.s64 	%rd13, %rd5, %rd11;
	add.s64 	%rd14, %rd6, %rd11;
	ld.global.u16 	%rs1, [%rd12+-8];
	// begin inline asm
	cvt.rzi.s32.f16 %r42, %rs1;
	// end inline asm
	cvt.rn.f32.s32 	%f37, %r42;
	ld.global.u16 	%rs2, [%rd13+-8];
	// begin inline asm
	cvt.rzi.s32.f16 %r43, %rs2;
	// end inline asm
	cvt.rn.f32.s32 	%f38, %r43;
	ld.global.u16 	%rs3, [%rd14+-8];
	// begin inline asm
	cvt.rzi.s32.f16 %r44, %rs3;
	// end inline asm
	cvt.rn.f32.s32 	%f39, %r44;
	sub.f32 	%f40, %f37, %f38;
	fma.rn.f32 	%f41, %f40, %f40, %f164;
	sub.f32 	%f42, %f38, %f39;
	fma.rn.f32 	%f43, %f42, %f42, %f165;
	ld.global.u16 	%rs4, [%rd12+-6];
	// begin inline asm
	cvt.rzi.s32.f16 %r45, %rs4;
	// end inline asm
	cvt.rn.f32.s32 	%f44, %r45;
	ld.global.u16 	%rs5, [%rd13+-6];
	// begin inline asm
	cvt.rzi.s32.f16 %r46, %rs5;
	// end inline asm
	cvt.rn.f32.s32 	%f45, %r46;
	ld.global.u16 	%rs6, [%rd14+-6];
	// begin inline asm
	cvt.rzi.s32.f16 %r47, %rs6;
	// end inline asm
	cvt.rn.f32.s32 	%f46, %r47;
	sub.f32 	%f47, %f44, %f45;
	fma.rn.f32 	%f48, %f47, %f47, %f41;
	sub.f32 	%f49, %f45, %f46;
	fma.rn.f32 	%f50, %f49, %f49, %f43;
	ld.global.u16 	%rs7, [%rd12+-4];
	// begin inline asm
	cvt.rzi.s32.f16 %r48, %rs7;
	// end inline asm
	cvt.rn.f32.s32 	%f51, %r48;
	ld.global.u16 	%rs8, [%rd13+-4];
	// begin inline asm
	cvt.rzi.s32.f16 %r49, %rs8;
	// end inline asm
	cvt.rn.f32.s32 	%f52, %r49;
	ld.global.u16 	%rs9, [%rd14+-4];
	// begin inline asm
	cvt.rzi.s32.f16 %r50, %rs9;
	// end inline asm
	cvt.rn.f32.s32 	%f53, %r50;
	sub.f32 	%f54, %f51, %f52;
	fma.rn.f32 	%f55, %f54, %f54, %f48;
	sub.f32 	%f56, %f52, %f53;
	fma.rn.f32 	%f57, %f56, %f56, %f50;
	ld.global.u16 	%rs10, [%rd12+-2];
	// begin inline asm
	cvt.rzi.s32.f16 %r51, %rs10;
	// end inline asm
	cvt.rn.f32.s32 	%f58, %r51;
	ld.global.u16 	%rs11, [%rd13+-2];
	// begin inline asm
	cvt.rzi.s32.f16 %r52, %rs11;
	// end inline asm
	cvt.rn.f32.s32 	%f59, %r52;
	ld.global.u16 	%rs12, [%rd14+-2];
	// begin inline asm
	cvt.rzi.s32.f16 %r53, %rs12;
	// end inline asm
	cvt.rn.f32.s32 	%f60, %r53;
	sub.f32 	%f61, %f58, %f59;
	fma.rn.f32 	%f62, %f61, %f61, %f55;
	sub.f32 	%f63, %f59, %f60;
	fma.rn.f32 	%f64, %f63, %f63, %f57;
	ld.global.u16 	%rs13, [%rd12];
	// begin inline asm
	cvt.rzi.s32.f16 %r54, %rs13;
	// end inline asm
	cvt.rn.f32.s32 	%f65, %r54;
	ld.global.u16 	%rs14, [%rd13];
	// begin inline asm
	cvt.rzi.s32.f16 %r55, %rs14;
	// end inline asm
	cvt.rn.f32.s32 	%f66, %r55;
	ld.global.u16 	%rs15, [%rd14];
	// begin inline asm
	cvt.rzi.s32.f16 %r56, %rs15;
	// end inline asm
	cvt.rn.f32.s32 	%f67, %r56;
	sub.f32 	%f68, %f65, %f66;
	fma.rn.f32 	%f69, %f68, %f68, %f62;
	sub.f32 	%f70, %f66, %f67;
	fma.rn.f32 	%f71, %f70, %f70, %f64;
	ld.global.u16 	%rs16, [%rd12+2];
	// begin inline asm
	cvt.rzi.s32.f16 %r57, %rs16;
	// end inline asm
	cvt.rn.f32.s32 	%f72, %r57;
	ld.global.u16 	%rs17, [%rd13+2];
	// begin inline asm
	cvt.rzi.s32.f16 %r58, %rs17;
	// end inline asm
	cvt.rn.f32.s32 	%f73, %r58;
	ld.global.u16 	%rs18, [%rd14+2];
	// begin inline asm
	cvt.rzi.s32.f16 %r59, %rs18;
	// end inline asm
	cvt.rn.f32.s32 	%f74, %r59;
	sub.f32 	%f75, %f72, %f73;
	fma.rn.f32 	%f76, %f75, %f75, %f69;
	sub.f32 	%f77, %f73, %f74;
	fma.rn.f32 	%f78, %f77, %f77, %f71;
	ld.global.u16 	%rs19, [%rd12+4];
	// begin inline asm
	cvt.rzi.s32.f16 %r60, %rs19;
	// end inline asm
	cvt.rn.f32.s32 	%f79, %r60;
	ld.global.u16 	%rs20, [%rd13+4];
	// begin inline asm
	cvt.rzi.s32.f16 %r61, %rs20;
	// end inline asm
	cvt.rn.f32.s32 	%f80, %r61;
	ld.global.u16 	%rs21, [%rd14+4];
	// begin inline asm
	cvt.rzi.s32.f16 %r62, %rs21;
	// end inline asm
	cvt.rn.f32.s32 	%f81, %r62;
	sub.f32 	%f82, %f79, %f80;
	fma.rn.f32 	%f83, %f82, %f82, %f76;
	sub.f32 	%f84, %f80, %f81;
	fma.rn.f32 	%f85, %f84, %f84, %f78;
	ld.global.u16 	%rs22, [%rd12+6];
	// begin inline asm
	cvt.rzi.s32.f16 %r63, %rs22;
	// end inline asm
	cvt.rn.f32.s32 	%f86, %r63;
	ld.global.u16 	%rs23, [%rd13+6];
	// begin inline asm
	cvt.rzi.s32.f16 %r64, %rs23;
	// end inline asm
	cvt.rn.f32.s32 	%f87, %r64;
	ld.global.u16 	%rs24, [%rd14+6];
	// begin inline asm
	cvt.rzi.s32.f16 %r65, %rs24;
	// end inline asm
	cvt.rn.f32.s32 	%f88, %r65;
	sub.f32 	%f89, %f86, %f87;
	fma.rn.f32 	%f164, %f89, %f89, %f83;
	sub.f32 	%f90, %f87, %f88;
	fma.rn.f32 	%f165, %f90, %f90, %f85;
	add.s32 	%r96, %r96, 8;
	add.s32 	%r95, %r95, 8;
	setp.ne.s32 	%p5, %r96, 0;
	mov.u32 	%r98, %r5;
	@%p5 bra 	$L__BB0_7;
$L__BB0_8:
	setp.eq.s32 	%p6, %r2, 0;
	@%p6 bra 	$L__BB0_16;
	add.s32 	%r66, %r2, -1;
	setp.lt.u32 	%p7, %r66, 3;
	@%p7 bra 	$L__BB0_11;
	add.s32 	%r79, %r11, %r98;
	mul.wide.s32 	%rd15, %r79, 2;
	add.s64 	%rd16, %rd3, %rd15;
	ld.global.u16 	%rs25, [%rd16];
	// begin inline asm
	cvt.rzi.s32.f16 %r67, %rs25;
	// end inline asm
	cvt.rn.f32.s32 	%f92, %r67;
	add.s64 	%rd17, %rd2, %rd15;
	ld.global.u16 	%rs26, [%rd17];
	// begin inline asm
	cvt.rzi.s32.f16 %r68, %rs26;
	// end inline asm
	cvt.rn.f32.s32 	%f93, %r68;
	add.s64 	%rd18, %rd1, %rd15;
	ld.global.u16 	%rs27, [%rd18];
	// begin inline asm
	cvt.rzi.s32.f16 %r69, %rs27;
	// end inline asm
	cvt.rn.f32.s32 	%f94, %r69;
	sub.f32 	%f95, %f92, %f93;
	fma.rn.f32 	%f96, %f95, %f95, %f164;
	sub.f32 	%f97, %f93, %f94;
	fma.rn.f32 	%f98, %f97, %f97, %f165;
	ld.global.u16 	%rs28, [%rd16+2];
	// begin inline asm
	cvt.rzi.s32.f16 %r70, %rs28;
	// end inline asm
	cvt.rn.f32.s32 	%f99, %r70;
	ld.global.u16 	%rs29, [%rd17+2];
	// begin inline asm
	cvt.rzi.s32.f16 %r71, %rs29;
	// end inline asm
	cvt.rn.f32.s32 	%f100, %r71;
	ld.global.u16 	%rs30, [%rd18+2];
	// begin inline asm
	cvt.rzi.s32.f16 %r72, %rs30;
	// end inline asm
	cvt.rn.f32.s32 	%f101, %r72;
	sub.f32 	%f102, %f99, %f100;
	fma.rn.f32 	%f103, %f102, %f102, %f96;
	sub.f32 	%f104, %f100, %f101;
	fma.rn.f32 	%f105, %f104, %f104, %f98;
	ld.global.u16 	%rs31, [%rd16+4];
	// begin inline asm
	cvt.rzi.s32.f16 %r73, %rs31;
	// end inline asm
	cvt.rn.f32.s32 	%f106, %r73;
	ld.global.u16 	%rs32, [%rd17+4];
	// begin inline asm
	cvt.rzi.s32.f16 %r74, %rs32;
	// end inline asm
	cvt.rn.f32.s32 	%f107, %r74;
	ld.global.u16 	%rs33, [%rd18+4];
	// begin inline asm
	cvt.rzi.s32.f16 %r75, %rs33;
	// end inline asm
	cvt.rn.f32.s32 	%f108, %r75;
	sub.f32 	%f109, %f106, %f107;
	fma.rn.f32 	%f110, %f109, %f109, %f103;
	sub.f32 	%f111, %f107, %f108;
	fma.rn.f32 	%f112, %f111, %f111, %f105;
	ld.global.u16 	%rs34, [%rd16+6];
	// begin inline asm
	cvt.rzi.s32.f16 %r76, %rs34;
	// end inline asm
	cvt.rn.f32.s32 	%f113, %r76;
	ld.global.u16 	%rs35, [%rd17+6];
	// begin inline asm
	cvt.rzi.s32.f16 %r77, %rs35;
	// end inline asm
	cvt.rn.f32.s32 	%f114, %r77;
	ld.global.u16 	%rs36, [%rd18+6];
	// begin inline asm
	cvt.rzi.s32.f16 %r78, %rs36;
	// end inline asm
	cvt.rn.f32.s32 	%f115, %r78;
	sub.f32 	%f116, %f113, %f114;
	fma.rn.f32 	%f164, %f116, %f116, %f110;
	sub.f32 	%f117, %f114, %f115;
	fma.rn.f32 	%f165, %f117, %f117, %f112;
	add.s32 	%r98, %r98, 4;
$L__BB0_11:
	setp.eq.s32 	%p8, %r3, 0;
	@%p8 bra 	$L__BB0_16;
	setp.eq.s32 	%p9, %r3, 1;
	@%p9 bra 	$L__BB0_14;
	add.s32 	%r86, %r11, %r98;
	mul.wide.s32 	%rd19, %r86, 2;
	add.s64 	%rd20, %rd3, %rd19;
	ld.global.u16 	%rs37, [%rd20];
	// begin inline asm
	cvt.rzi.s32.f16 %r80, %rs37;
	// end inline asm
	cvt.rn.f32.s32 	%f119, %r80;
	add.s64 	%rd21, %rd2, %rd19;
	ld.global.u16 	%rs38, [%rd21];
	// begin inline asm
	cvt.rzi.s32.f16 %r81, %rs38;
	// end inline asm
	cvt.rn.f32.s32 	%f120, %r81;
	add.s64 	%rd22, %rd1, %rd19;
	ld.global.u16 	%rs39, [%rd22];
	// begin inline asm
	cvt.rzi.s32.f16 %r82, %rs39;
	// end inline asm
	cvt.rn.f32.s32 	%f121, %r82;
	sub.f32 	%f122, %f119, %f120;
	fma.rn.f32 	%f123, %f122, %f122, %f164;
	sub.f32 	%f124, %f120, %f121;
	fma.rn.f32 	%f125, %f124, %f124, %f165;
	ld.global.u16 	%rs40, [%rd20+2];
	// begin inline asm
	cvt.rzi.s32.f16 %r83, %rs40;
	// end inline asm
	cvt.rn.f32.s32 	%f126, %r83;
	ld.global.u16 	%rs41, [%rd21+2];
	// begin inline asm
	cvt.rzi.s32.f16 %r84, %rs41;
	// end inline asm
	cvt.rn.f32.s32 	%f127, %r84;
	ld.global.u16 	%rs42, [%rd22+2];
	// begin inline asm
	cvt.rzi.s32.f16 %r85, %rs42;
	// end inline asm
	cvt.rn.f32.s32 	%f128, %r85;
	sub.f32 	%f129, %f126, %f127;
	fma.rn.f32 	%f164, %f129, %f129, %f123;
	sub.f32 	%f130, %f127, %f128;
	fma.rn.f32 	%f165, %f130, %f130, %f125;
	add.s32 	%r98, %r98, 2;
$L__BB0_14:
	setp.eq.s32 	%p10, %r6, 0;
	@%p10 bra 	$L__BB0_16;
	add.s32 	%r90, %r11, %r98;
	mul.wide.s32 	%rd23, %r90, 2;
	add.s64 	%rd24, %rd3, %rd23;
	ld.global.u16 	%rs43, [%rd24];
	// begin inline asm
	cvt.rzi.s32.f16 %r87, %rs43;
	// end inline asm
	cvt.rn.f32.s32 	%f131, %r87;
	add.s64 	%rd25, %rd2, %rd23;
	ld.global.u16 	%rs44, [%rd25];
	// begin inline asm
	cvt.rzi.s32.f16 %r88, %rs44;
	// end inline asm
	cvt.rn.f32.s32 	%f132, %r88;
	add.s64 	%rd26, %rd1, %rd23;
	ld.global.u16 	%rs45, [%rd26];
	// begin inline asm
	cvt.rzi.s32.f16 %r89, %rs45;
	// end inline asm
	cvt.rn.f32.s32 	%f133, %r89;
	sub.f32 	%f134, %f131, %f132;
	fma.rn.f32 	%f164, %f134, %f134, %f164;
	sub.f32 	%f135, %f132, %f133;
	fma.rn.f32 	%f165, %f135, %f135, %f165;
$L__BB0_16:
	add.s32 	%r94, %r94, 1;
	setp.ne.s32 	%p11, %r94, %r24;
	@%p11 bra 	$L__BB0_5;
	add.s32 	%r93, %r93, 1;
	setp.ne.s32 	%p12, %r93, %r23;
	@%p12 bra 	$L__BB0_4;
$L__BB0_18:
	ld.param.u64 	%rd28, [teacher_student_loss_kernel_param_6];
	ld.param.f32 	%f143, [teacher_student_loss_kernel_param_5];
	ld.param.f32 	%f142, [teacher_student_loss_kernel_param_4];
	mul.lo.s32 	%r91, %r24, %r23;
	mul.lo.s32 	%r92, %r91, %r25;
	cvt.rn.f32.s32 	%f136, %r92;
	div.rn.f32 	%f137, %f164, %f136;
	div.rn.f32 	%f138, %f165, %f136;
	mul.f32 	%f139, %f143, %f138;
	fma.rn.f32 	%f140, %f142, %f137, %f139;
	cvta.to.global.u64 	%rd27, %rd28;
	atom.global.add.f32 	%f141, [%rd27], %f140;
$L__BB0_19:
	ret;

}


// ===== COMPILED SASS (sm_100) =====

	.target	sm_100

	.elftype	@"ET_EXEC"


//--------------------- .note.nv.tkinfo           --------------------------
	.section	.note.nv.tkinfo,"",@"SHT_NOTE"
	.sectionflags	@"SHF_NOTE_NV_TKINFO"
	.tkinfo
        /*0018*/ 	.word	0x00000002
        /*0030*/ 	.string	""
        /*0030*/ 	.string	"ptxas"
        /*0030*/ 	.string	"Cuda compilation tools, release 13.0, V13.0.88"
        /*0030*/ 	.string	"Build cuda_13.0.r13.0/compiler.36424714_0"
        /*0030*/ 	.string	"-arch sm_100 -m 64 "



//--------------------- .note.nv.cuinfo           --------------------------
	.section	.note.nv.cuinfo,"",@"SHT_NOTE"
	.sectionflags	@"SHF_NOTE_NV_CUINFO"
        /*0018*/ 	.short	0x0002
        /*001a*/ 	.short	0x0064
        /*001c*/ 	.short	0x0082
	.zero		2


//--------------------- .nv.info                  --------------------------
	.section	.nv.info,"",@"SHT_CUDA_INFO"
	.align	4


	//----- nvinfo : EIATTR_REGCOUNT
	.align		4
        /*0000*/ 	.byte	0x04, 0x2f
        /*0002*/ 	.short	(.L_1 - .L_0)
	.align		4
.L_0:
        /*0004*/ 	.word	index@(teacher_student_loss_kernel)
        /*0008*/ 	.word	0x00000020


	//----- nvinfo : EIATTR_FRAME_SIZE
	.align		4
.L_1:
        /*000c*/ 	.byte	0x04, 0x11
        /*000e*/ 	.short	(.L_3 - .L_2)
	.align		4
.L_2:
        /*0010*/ 	.word	index@($__internal_0_$__cuda_sm3x_div_rn_noftz_f32_slowpath)
        /*0014*/ 	.word	0x00000000


	//----- nvinfo : EIATTR_FRAME_SIZE
	.align		4
.L_3:
        /*0018*/ 	.byte	0x04, 0x11
        /*001a*/ 	.short	(.L_5 - .L_4)
	.align		4
.L_4:
        /*001c*/ 	.word	index@(teacher_student_loss_kernel)
        /*0020*/ 	.word	0x00000000


	//----- nvinfo : EIATTR_MIN_STACK_SIZE
	.align		4
.L_5:
        /*0024*/ 	.byte	0x04, 0x12
        /*0026*/ 	.short	(.L_7 - .L_6)
	.align		4
.L_6:
        /*0028*/ 	.word	index@(teacher_student_loss_kernel)
        /*002c*/ 	.word	0x00000000
.L_7:


//--------------------- .nv.compat                --------------------------
	.section	.nv.compat,"",@"SHT_CUDA_COMPAT_INFO"
	.align	4
        /*0000*/ 	.byte	0x02, 0x09, 0x00, 0x00, 0x02, 0x02, 0x01, 0x00, 0x02, 0x05, 0x05, 0x00, 0x03, 0x07, 0x01, 0x01
        /*0010*/ 	.byte	0x02, 0x03, 0x00, 0x00, 0x02, 0x06, 0x01, 0x00, 0x04, 0x0b, 0x08, 0x00, 0x01, 0x00, 0x00, 0x00
        /*0020*/ 	.byte	0x00, 0x00, 0x00, 0x00


//--------------------- .nv.info.teacher_student_loss_kernel --------------------------
	.section	.nv.info.teacher_student_loss_kernel,"",@"SHT_CUDA_INFO"
	.sectionflags	@""
	.align	4


	//----- nvinfo : EIATTR_CUDA_API_VERSION
	.align		4
        /*0000*/ 	.byte	0x04, 0x37
        /*0002*/ 	.short	(.L_9 - .L_8)
.L_8:
        /*0004*/ 	.word	0x00000082


	//----- nvinfo : EIATTR_KPARAM_INFO
	.align		4
.L_9:
        /*0008*/ 	.byte	0x04, 0x17
        /*000a*/ 	.short	(.L_11 - .L_10)
.L_10:
        /*000c*/ 	.word	0x00000000
        /*0010*/ 	.short	0x000a
        /*0012*/ 	.short	0x003c
        /*0014*/ 	.byte	0x00, 0xf0, 0x11, 0x00


	//----- nvinfo : EIATTR_KPARAM_INFO
	.align		4
.L_11:
        /*0018*/ 	.byte	0x04, 0x17
        /*001a*/ 	.short	(.L_13 - .L_12)
.L_12:
        /*001c*/ 	.word	0x00000000
        /*0020*/ 	.short	0x0009
        /*0022*/ 	.short	0x0038
        /*0024*/ 	.byte	0x00, 0xf0, 0x11, 0x00


	//----- nvinfo : EIATTR_KPARAM_INFO
	.align		4
.L_13:
        /*0028*/ 	.byte	0x04, 0x17
        /*002a*/ 	.short	(.L_15 - .L_14)
.L_14:
        /*002c*/ 	.word	0x00000000
        /*0030*/ 	.short	0x0008
        /*0032*/ 	.short	0x0034
        /*0034*/ 	.byte	0x00, 0xf0, 0x11, 0x00


	//----- nvinfo : EIATTR_KPARAM_INFO
	.align		4
.L_15:
        /*0038*/ 	.byte	0x04, 0x17
        /*003a*/ 	.short	(.L_17 - .L_16)
.L_16:
        /*003c*/ 	.word	0x00000000
        /*0040*/ 	.short	0x0007
        /*0042*/ 	.short	0x0030
        /*0044*/ 	.byte	0x00, 0xf0, 0x11, 0x00


	//----- nvinfo : EIATTR_KPARAM_INFO
	.align		4
.L_17:
        /*0048*/ 	.byte	0x04, 0x17
        /*004a*/ 	.short	(.L_19 - .L_18)
.L_18:
        /*004c*/ 	.word	0x00000000
        /*0050*/ 	.short	0x0006
        /*0052*/ 	.short	0x0028
        /*0054*/ 	.byte	0x00, 0xf5, 0x21, 0x00


	//----- nvinfo : EIATTR_KPARAM_INFO
	.align		4
.L_19:
        /*0058*/ 	.byte	0x04, 0x17
        /*005a*/ 	.short	(.L_21 - .L_20)
.L_20:
        /*005c*/ 	.word	0x00000000
        /*0060*/ 	.short	0x0005
        /*0062*/ 	.short	0x0024
        /*0064*/ 	.byte	0x00, 0xf0, 0x11, 0x00


	//----- nvinfo : EIATTR_KPARAM_INFO
	.align		4
.L_21:
        /*0068*/ 	.byte	0x04, 0x17
        /*006a*/ 	.short	(.L_23 - .L_22)
.L_22:
        /*006c*/ 	.word	0x00000000
        /*0070*/ 	.short	0x0004
        /*0072*/ 	.short	0x0020
        /*0074*/ 	.byte	0x00, 0xf0, 0x11, 0x00


	//----- nvinfo : EIATTR_KPARAM_INFO
	.align		4
.L_23:
        /*0078*/ 	.byte	0x04, 0x17
        /*007a*/ 	.short	(.L_25 - .L_24)
.L_24:
        /*007c*/ 	.word	0x00000000
        /*0080*/ 	.short	0x0003
        /*0082*/ 	.short	0x0018
        /*0084*/ 	.byte	0x00, 0xf5, 0x21, 0x00


	//----- nvinfo : EIATTR_KPARAM_INFO
	.align		4
.L_25:
        /*0088*/ 	.byte	0x04, 0x17
        /*008a*/ 	.short	(.L_27 - .L_26)
.L_26:
        /*008c*/ 	.word	0x00000000
        /*0090*/ 	.short	0x0002
        /*0092*/ 	.short	0x0010
        /*0094*/ 	.byte	0x00, 0xf5, 0x21, 0x00


	//----- nvinfo : EIATTR_KPARAM_INFO
	.align		4
.L_27:
        /*0098*/ 	.byte	0x04, 0x17
        /*009a*/ 	.short	(.L_29 - .L_28)
.L_28:
        /*009c*/ 	.word	0x00000000
        /*00a0*/ 	.short	0x0001
        /*00a2*/ 	.short	0x0008
        /*00a4*/ 	.byte	0x00, 0xf5, 0x21, 0x00


	//----- nvinfo : EIATTR_KPARAM_INFO
	.align		4
.L_29:
        /*00a8*/ 	.byte	0x04, 0x17
        /*00aa*/ 	.short	(.L_31 - .L_30)
.L_30:
        /*00ac*/ 	.word	0x00000000
        /*00b0*/ 	.short	0x0000
        /*00b2*/ 	.short	0x0000
        /*00b4*/ 	.byte	0x00, 0xf5, 0x21, 0x00


	//----- nvinfo : EIATTR_SPARSE_MMA_MASK
	.align		4
.L_31:
        /*00b8*/ 	.byte	0x03, 0x50
        /*00ba*/ 	.short	0x0000


	//----- nvinfo : EIATTR_MAXREG_COUNT
	.align		4
        /*00bc*/ 	.byte	0x03, 0x1b
        /*00be*/ 	.short	0x00ff


	//----- nvinfo : EIATTR_MERCURY_ISA_VERSION
	.align		4
        /*00c0*/ 	.byte	0x03, 0x5f
        /*00c2*/ 	.short	0x0101


	//----- nvinfo : EIATTR_VRC_CTA_INIT_COUNT
	.align		4
        /*00c4*/ 	.byte	0x02, 0x4a
	.zero		1
	.zero		1


	//----- nvinfo : EIATTR_EXIT_INSTR_OFFSETS
	.align		4
        /*00c8*/ 	.byte	0x04, 0x1c
        /*00ca*/ 	.short	(.L_33 - .L_32)


	//   ....[0]....
.L_32:
        /*00cc*/ 	.word	0x000000b0


	//   ....[1]....
        /*00d0*/ 	.word	0x00001650


	//----- nvinfo : EIATTR_CRS_STACK_SIZE
	.align		4
.L_33:
        /*00d4*/ 	.byte	0x04, 0x1e
        /*00d6*/ 	.short	(.L_35 - .L_34)
.L_34:
        /*00d8*/ 	.word	0x00000000


	//----- nvinfo : EIATTR_CBANK_PARAM_SIZE
	.align		4
.L_35:
        /*00dc*/ 	.byte	0x03, 0x19
        /*00de*/ 	.short	0x0040


	//----- nvinfo : EIATTR_PARAM_CBANK
	.align		4
        /*00e0*/ 	.byte	0x04, 0x0a
        /*00e2*/ 	.short	(.L_37 - .L_36)
	.align		4
.L_36:
        /*00e4*/ 	.word	index@(.nv.constant0.teacher_student_loss_kernel)
        /*00e8*/ 	.short	0x0380
        /*00ea*/ 	.short	0x0040


	//----- nvinfo : EIATTR_SW_WAR
	.align		4
.L_37:
        /*00ec*/ 	.byte	0x04, 0x36
        /*00ee*/ 	.short	(.L_39 - .L_38)
.L_38:
        /*00f0*/ 	.word	0x00000008
.L_39:


//--------------------- .nv.callgraph             --------------------------
	.section	.nv.callgraph,"",@"SHT_CUDA_CALLGRAPH"
	.align	4
	.sectionentsize	8
	.align		4
        /*0000*/ 	.word	0x00000000
	.align		4
        /*0004*/ 	.word	0xffffffff
	.align		4
        /*0008*/ 	.word	0x00000000
	.align		4
        /*000c*/ 	.word	0xfffffffe
	.align		4
        /*0010*/ 	.word	0x00000000
	.align		4
        /*0014*/ 	.word	0xfffffffd
	.align		4
        /*0018*/ 	.word	0x00000000
	.align		4
        /*001c*/ 	.word	0xfffffffc


//--------------------- .text.teacher_student_loss_kernel --------------------------
	.section	.text.teacher_student_loss_kernel,"ax",@progbits
	.align	128
        .global         teacher_student_loss_kernel
        .type           teacher_student_loss_kernel,@function
        .size           teacher_student_loss_kernel,(.L_x_24 - teacher_student_loss_kernel)
        .other          teacher_student_loss_kernel,@"STO_CUDA_ENTRY STV_DEFAULT"
teacher_student_loss_kernel:
.text.teacher_student_loss_kernel:
[----:B------:R-:W-:Y:S01]  /*0000*/  LDC R1, c[0x0][0x37c] ;  /* 0x0000df00ff017b82 */ /* 0x000fe20000000800 */
[----:B------:R-:W0:Y:S07]  /*0010*/  S2R R7, SR_TID.X ;  /* 0x0000000000077919 */ /* 0x000e2e0000002100 */
[----:B------:R-:W1:Y:S08]  /*0020*/  LDC.64 R8, c[0x0][0x3b0] ;  /* 0x0000ec00ff087b82 */ /* 0x000e700000000a00 */
[----:B------:R-:W2:Y:S08]  /*0030*/  LDC.64 R2, c[0x0][0x3b8] ;  /* 0x0000ee00ff027b82 */ /* 0x000eb00000000a00 */
[----:B------:R-:W0:Y:S08]  /*0040*/  S2UR UR4, SR_CTAID.X ;  /* 0x00000000000479c3 */ /* 0x000e300000002500 */
[----:B------:R-:W0:Y:S01]  /*0050*/  LDC R0, c[0x0][0x360] ;  /* 0x0000d800ff007b82 */ /* 0x000e220000000800 */
[----:B-1----:R-:W-:-:S04]  /*0060*/  IMAD R5, R9, R8, RZ ;  /* 0x0000000809057224 */ /* 0x002fc800078e02ff */
[----:B--2---:R-:W-:-:S04]  /*0070*/  IMAD R4, R5, R2, RZ ;  /* 0x0000000205047224 */ /* 0x004fc800078e02ff */
[----:B------:R-:W-:Y:S02]  /*0080*/  IMAD R5, R4, R3, RZ ;  /* 0x0000000304057224 */ /* 0x000fe400078e02ff */
[----:B0-----:R-:W-:-:S05]  /*0090*/  IMAD R0, R0, UR4, R7 ;  /* 0x0000000400007c24 */ /* 0x001fca000f8e0207 */
[----:B------:R-:W-:-:S13]  /*00a0*/  ISETP.GE.AND P0, PT, R0, R5, PT ;  /* 0x000000050000720c */ /* 0x000fda0003f06270 */
[----:B------:R-:W-:Y:S05]  /*00b0*/  @P0 EXIT ;  /* 0x000000000000094d */ /* 0x000fea0003800000 */
[----:B------:R-:W-:Y:S01]  /*00c0*/  VIMNMX R4, PT, PT, R2, R3, PT ;  /* 0x0000000302047248 */ /* 0x000fe20003fe0100 */
[----:B------:R-:W0:Y:S01]  /*00d0*/  LDCU.64 UR14, c[0x0][0x358] ;  /* 0x00006b00ff0e77ac */ /* 0x000e220008000a00 */
[----:B------:R-:W-:Y:S02]  /*00e0*/  IMAD.MOV.U32 R13, RZ, RZ, RZ ;  /* 0x000000ffff0d7224 */ /* 0x000fe400078e00ff */
[----:B------:R-:W-:Y:S01]  /*00f0*/  ISETP.GE.AND P0, PT, R4, 0x1, PT ;  /* 0x000000010400780c */ /* 0x000fe20003f06270 */
[----:B------:R-:W-:-:S03]  /*0100*/  IMAD.MOV.U32 R11, RZ, RZ, RZ ;  /* 0x000000ffff0b7224 */ /* 0x000fc600078e00ff */
[----:B------:R-:W-:-:S13]  /*0110*/  ISETP.LT.OR P0, PT, R9, 0x1, !P0 ;  /* 0x000000010900780c */ /* 0x000fda0004701670 */
[----:B0-----:R-:W-:Y:S05]  /*0120*/  @P0 BRA `(.L_x_0) ;  /* 0x0000001000b80947 */ /* 0x001fea0003800000 */
[----:B------:R-:W-:Y:S01]  /*0130*/  IMAD R2, R9, R2, RZ ;  /* 0x0000000209027224 */ /* 0x000fe200078e02ff */
[----:B------:R-:W-:Y:S01]  /*0140*/  IABS R8, R0 ;  /* 0x0000000000087213 */ /* 0x000fe20000000000 */
[----:B------:R-:W0:Y:S01]  /*0150*/  LDCU.128 UR4, c[0x0][0x380] ;  /* 0x00007000ff0477ac */ /* 0x000e220008000c00 */
[C---:B------:R-:W-:Y:S01]  /*0160*/  LOP3.LUT R12, R3.reuse, 0x7ffffff8, RZ, 0xc0, !PT ;  /* 0x7ffffff8030c7812 */ /* 0x040fe200078ec0ff */
[----:B------:R-:W-:Y:S01]  /*0170*/  IMAD R7, R2, R3, RZ ;  /* 0x0000000302077224 */ /* 0x000fe200078e02ff */
[C---:B------:R-:W-:Y:S01]  /*0180*/  LOP3.LUT R18, R3.reuse, 0x3, RZ, 0xc0, !PT ;  /* 0x0000000303127812 */ /* 0x040fe200078ec0ff */
[----:B------:R-:W1:Y:S01]  /*0190*/  LDCU.64 UR12, c[0x0][0x398] ;  /* 0x00007300ff0c77ac */ /* 0x000e620008000a00 */
[----:B------:R-:W-:Y:S01]  /*01a0*/  LOP3.LUT R14, R3, 0x7, RZ, 0xc0, !PT ;  /* 0x00000007030e7812 */ /* 0x000fe200078ec0ff */
[----:B------:R-:W-:Y:S01]  /*01b0*/  IMAD.MOV.U32 R13, RZ, RZ, RZ ;  /* 0x000000ffff0d7224 */ /* 0x000fe200078e00ff */
[-C--:B------:R-:W-:Y:S02]  /*01c0*/  IABS R9, R7.reuse ;  /* 0x0000000700097213 */ /* 0x080fe40000000000 */
[----:B------:R-:W-:-:S02]  /*01d0*/  IABS R10, R7 ;  /* 0x00000007000a7213 */ /* 0x000fc40000000000 */
[----:B------:R-:W2:Y:S01]  /*01e0*/  I2F.RP R2, R9 ;  /* 0x0000000900027306 */ /* 0x000ea20000209400 */
[----:B------:R-:W-:Y:S02]  /*01f0*/  LOP3.LUT R0, R0, R7, RZ, 0x3c, !PT ;  /* 0x0000000700007212 */ /* 0x000fe400078e3cff */
[----:B------:R-:W-:Y:S02]  /*0200*/  IADD3 R15, PT, PT, -R12, RZ, RZ ;  /* 0x000000ff0c0f7210 */ /* 0x000fe40007ffe1ff */
[----:B------:R-:W-:Y:S01]  /*0210*/  ISETP.GE.AND P2, PT, R0, RZ, PT ;  /* 0x000000ff0000720c */ /* 0x000fe20003f46270 */
[----:B0-----:R-:W-:Y:S02]  /*0220*/  UIADD3 UR8, UP1, UPT, UR6, 0x8, URZ ;  /* 0x0000000806087890 */ /* 0x001fe4000ff3e0ff */
[----:B------:R-:W-:Y:S02]  /*0230*/  UIADD3 UR10, UP0, UPT, UR4, 0x8, URZ ;  /* 0x00000008040a7890 */ /* 0x000fe4000ff1e0ff */
[----:B-1----:R-:W-:-:S02]  /*0240*/  UIADD3 UR6, UP2, UPT, UR12, 0x8, URZ ;  /* 0x000000080c067890 */ /* 0x002fc4000ff5e0ff */
[----:B------:R-:W-:Y:S01]  /*0250*/  UIADD3.X UR9, UPT, UPT, URZ, UR7, URZ, UP1, !UPT ;  /* 0x00000007ff097290 */ /* 0x000fe20008ffe4ff */
[----:B--2---:R-:W0:Y:S01]  /*0260*/  MUFU.RCP R2, R2 ;  /* 0x0000000200027308 */ /* 0x004e220000001000 */
[----:B------:R-:W-:Y:S02]  /*0270*/  UIADD3.X UR11, UPT, UPT, URZ, UR5, URZ, UP0, !UPT ;  /* 0x00000005ff0b7290 */ /* 0x000fe400087fe4ff */
[----:B------:R-:W-:Y:S01]  /*0280*/  UIADD3.X UR7, UPT, UPT, URZ, UR13, URZ, UP2, !UPT ;  /* 0x0000000dff077290 */ /* 0x000fe200097fe4ff */
[----:B------:R-:W-:Y:S01]  /*0290*/  UMOV UR4, URZ ;  /* 0x000000ff00047c82 */ /* 0x000fe20008000000 */
[----:B0-----:R-:W-:-:S04]  /*02a0*/  IADD3 R4, PT, PT, R2, 0xffffffe, RZ ;  /* 0x0ffffffe02047810 */ /* 0x001fc80007ffe0ff */
[----:B------:R0:W1:Y:S02]  /*02b0*/  F2I.FTZ.U32.TRUNC.NTZ R5, R4 ;  /* 0x0000000400057305 */ /* 0x000064000021f000 */
[----:B0-----:R-:W-:Y:S02]  /*02c0*/  HFMA2 R4, -RZ, RZ, 0, 0 ;  /* 0x00000000ff047431 */ /* 0x001fe400000001ff */
[----:B-1----:R-:W-:-:S04]  /*02d0*/  IMAD.MOV R6, RZ, RZ, -R5 ;  /* 0x000000ffff067224 */ /* 0x002fc800078e0a05 */
[----:B------:R-:W-:Y:S02]  /*02e0*/  IMAD R11, R6, R9, RZ ;  /* 0x00000009060b7224 */ /* 0x000fe400078e02ff */
[----:B------:R-:W-:Y:S02]  /*02f0*/  IMAD.MOV.U32 R6, RZ, RZ, R8 ;  /* 0x000000ffff067224 */ /* 0x000fe400078e0008 */
[----:B------:R-:W-:-:S04]  /*0300*/  IMAD.HI.U32 R5, R5, R11, R4 ;  /* 0x0000000b05057227 */ /* 0x000fc800078e0004 */
[----:B------:R-:W-:Y:S02]  /*0310*/  IMAD.MOV R11, RZ, RZ, -R10 ;  /* 0x000000ffff0b7224 */ /* 0x000fe400078e0a0a */
[----:B------:R-:W-:-:S04]  /*0320*/  IMAD.HI.U32 R10, R5, R6, RZ ;  /* 0x00000006050a7227 */ /* 0x000fc800078e00ff */
[----:B------:R-:W-:Y:S01]  /*0330*/  IMAD R2, R10, R11, R6 ;  /* 0x0000000b0a027224 */ /* 0x000fe200078e0206 */
[----:B------:R-:W-:-:S04]  /*0340*/  MOV R11, RZ ;  /* 0x000000ff000b7202 */ /* 0x000fc80000000f00 */
[----:B------:R-:W-:-:S13]  /*0350*/  ISETP.GT.U32.AND P1, PT, R9, R2, PT ;  /* 0x000000020900720c */ /* 0x000fda0003f24070 */
[----:B------:R-:W-:Y:S01]  /*0360*/  @!P1 IMAD.IADD R2, R2, 0x1, -R9 ;  /* 0x0000000102029824 */ /* 0x000fe200078e0a09 */
[----:B------:R-:W-:Y:S02]  /*0370*/  @!P1 IADD3 R10, PT, PT, R10, 0x1, RZ ;  /* 0x000000010a0a9810 */ /* 0x000fe40007ffe0ff */
[----:B------:R-:W-:Y:S02]  /*0380*/  ISETP.NE.AND P1, PT, R7, RZ, PT ;  /* 0x000000ff0700720c */ /* 0x000fe40003f25270 */
[----:B------:R-:W-:-:S13]  /*0390*/  ISETP.GE.U32.AND P0, PT, R2, R9, PT ;  /* 0x000000090200720c */ /* 0x000fda0003f06070 */
[----:B------:R-:W-:-:S04]  /*03a0*/  @P0 VIADD R10, R10, 0x1 ;  /* 0x000000010a0a0836 */ /* 0x000fc80000000000 */
[----:B------:R-:W-:Y:S01]  /*03b0*/  @!P2 IMAD.MOV R10, RZ, RZ, -R10 ;  /* 0x000000ffff0aa224 */ /* 0x000fe200078e0a0a */
[----:B------:R-:W-:-:S07]  /*03c0*/  @!P1 LOP3.LUT R10, RZ, R7, RZ, 0x33, !PT ;  /* 0x00000007ff0a9212 */ /* 0x000fce00078e33ff */
.L_x_7:
[----:B------:R-:W0:Y:S01]  /*03d0*/  LDC R3, c[0x0][0x3b4] ;  /* 0x0000ed00ff037b82 */ /* 0x000e220000000800 */
[----:B------:R-:W-:Y:S01]  /*03e0*/  UMOV UR5, URZ ;  /* 0x000000ff00057c82 */ /* 0x000fe20008000000 */
[----:B0-----:R-:W-:Y:S01]  /*03f0*/  IMAD R17, R10, R3, UR4 ;  /* 0x000000040a117e24 */ /* 0x001fe2000f8e0203 */
[----:B------:R-:W-:-:S06]  /*0400*/  UIADD3 UR4, UPT, UPT, UR4, 0x1, URZ ;  /* 0x0000000104047890 */ /* 0x000fcc000fffe0ff */
[----:B------:R-:W-:-:S13]  /*0410*/  ISETP.NE.AND P0, PT, R3, UR4, PT ;  /* 0x0000000403007c0c */ /* 0x000fda000bf05270 */
.L_x_6:
[----:B------:R-:W0:Y:S01]  /*0420*/  LDC.64 R2, c[0x0][0x3b8] ;  /* 0x0000ee00ff027b82 */ /* 0x000e220000000a00 */
[----:B------:R-:W-:Y:S01]  /*0430*/  IMAD.MOV.U32 R19, RZ, RZ, RZ ;  /* 0x000000ffff137224 */ /* 0x000fe200078e00ff */
[----:B0-----:R-:W-:Y:S01]  /*0440*/  ISETP.GE.U32.AND P2, PT, R3, 0x8, PT ;  /* 0x000000080300780c */ /* 0x001fe20003f46070 */
[----:B------:R-:W-:Y:S01]  /*0450*/  IMAD R0, R17, R2, UR5 ;  /* 0x0000000511007e24 */ /* 0x000fe2000f8e0202 */
[----:B------:R-:W-:-:S03]  /*0460*/  UIADD3 UR5, UPT, UPT, UR5, 0x1, URZ ;  /* 0x0000000105057890 */ /* 0x000fc6000fffe0ff */
[----:B------:R-:W-:-:S03]  /*0470*/  IMAD R0, R0, R3, RZ ;  /* 0x0000000300007224 */ /* 0x000fc600078e02ff */
[----:B------:R-:W-:-:S05]  /*0480*/  ISETP.NE.AND P1, PT, R2, UR5, PT ;  /* 0x0000000502007c0c */ /* 0x000fca000bf25270 */
[----:B------:R-:W-:Y:S08]  /*0490*/  @!P2 BRA `(.L_x_1) ;  /* 0x0000000400e0a947 */ /* 0x000ff00003800000 */
[----:B------:R-:W-:Y:S01]  /*04a0*/  MOV R19, R0 ;  /* 0x0000000000137202 */ /* 0x000fe20000000f00 */
[----:B------:R-:W-:-:S07]  /*04b0*/  IMAD.MOV.U32 R16, RZ, RZ, R15 ;  /* 0x000000ffff107224 */ /* 0x000fce00078e000f */
.L_x_2:
[----:B------:R-:W-:Y:S01]  /*04c0*/  MOV R6, UR10 ;  /* 0x0000000a00067c02 */ /* 0x000fe20008000f00 */
[----:B------:R-:W-:Y:S01]  /*04d0*/  IMAD.U32 R7, RZ, RZ, UR11 ;  /* 0x0000000bff077e24 */ /* 0x000fe2000f8e00ff */
[----:B------:R-:W-:Y:S01]  /*04e0*/  MOV R8, UR8 ;  /* 0x0000000800087c02 */ /* 0x000fe20008000f00 */
[----:B------:R-:W-:Y:S01]  /*04f0*/  IMAD.U32 R9, RZ, RZ, UR9 ;  /* 0x00000009ff097e24 */ /* 0x000fe2000f8e00ff */
[----:B------:R-:W-:Y:S01]  /*0500*/  MOV R4, UR6 ;  /* 0x0000000600047c02 */ /* 0x000fe20008000f00 */
[----:B------:R-:W-:-:S04]  /*0510*/  IMAD.WIDE R6, R19, 0x2, R6 ;  /* 0x0000000213067825 */ /* 0x000fc800078e0206 */
[C---:B------:R-:W-:Y:S01]  /*0520*/  IMAD.WIDE R8, R19.reuse, 0x2, R8 ;  /* 0x0000000213087825 */ /* 0x040fe200078e0208 */
[----:B------:R-:W2:Y:S03]  /*0530*/  LDG.E.U16 R24, desc[UR14][R6.64+-0x8] ;  /* 0xfffff80e06187981 */ /* 0x000ea6000c1e1500 */
[----:B------:R-:W-:Y:S01]  /*0540*/  IMAD.U32 R5, RZ, RZ, UR7 ;  /* 0x00000007ff057e24 */ /* 0x000fe2000f8e00ff */
[----:B------:R-:W3:Y:S01]  /*0550*/  LDG.E.U16 R26, desc[UR14][R8.64+-0x8] ;  /* 0xfffff80e081a7981 */ /* 0x000ee2000c1e1500 */
[----:B------:R-:W-:-:S03]  /*0560*/  IMAD.WIDE R4, R19, 0x2, R4 ;  /* 0x0000000213047825 */ /* 0x000fc600078e0204 */
[----:B------:R-:W4:Y:S04]  /*0570*/  LDG.E.U16 R20, desc[UR14][R6.64+-0x6] ;  /* 0xfffffa0e06147981 */ /* 0x000f28000c1e1500 */
[----:B------:R-:W5:Y:S04]  /*0580*/  LDG.E.U16 R27, desc[UR14][R4.64+-0x8] ;  /* 0xfffff80e041b7981 */ /* 0x000f68000c1e1500 */
[----:B------:R-:W4:Y:S04]  /*0590*/  LDG.E.U16 R21, desc[UR14][R8.64+-0x6] ;  /* 0xfffffa0e08157981 */ /* 0x000f28000c1e1500 */
[----:B------:R-:W4:Y:S01]  /*05a0*/  LDG.E.U16 R22, desc[UR14][R4.64+-0x6] ;  /* 0xfffffa0e04167981 */ /* 0x000f22000c1e1500 */
[----:B--2---:R-:W0:Y:S08]  /*05b0*/  F2I.F16.TRUNC.NTZ R24, R24 ;  /* 0x0000001800187305 */ /* 0x004e30000010f100 */
[----:B---3--:R-:W1:Y:S08]  /*05c0*/  F2I.F16.TRUNC.NTZ R26, R26 ;  /* 0x0000001a001a7305 */ /* 0x008e70000010f100 */
[----:B-----5:R-:W2:Y:S08]  /*05d0*/  F2I.F16.TRUNC.NTZ R23, R27 ;  /* 0x0000001b00177305 */ /* 0x020eb0000010f100 */
[----:B----4-:R-:W3:Y:S08]  /*05e0*/  F2I.F16.TRUNC.NTZ R20, R20 ;  /* 0x0000001400147305 */ /* 0x010ef0000010f100 */
[----:B------:R-:W4:Y:S01]  /*05f0*/  F2I.F16.TRUNC.NTZ R21, R21 ;  /* 0x0000001500157305 */ /* 0x000f22000010f100 */
[----:B0-----:R-:W-:-:S02]  /*0600*/  I2FP.F32.S32 R25, R24 ;  /* 0x0000001800197245 */ /* 0x001fc40000201400 */
[----:B-1----:R-:W-:-:S05]  /*0610*/  I2FP.F32.S32 R28, R26 ;  /* 0x0000001a001c7245 */ /* 0x002fca0000201400 */
[----:B------:R-:W0:Y:S01]  /*0620*/  F2I.F16.TRUNC.NTZ R22, R22 ;  /* 0x0000001600167305 */ /* 0x000e22000010f100 */
[----:B--2---:R-:W-:Y:S01]  /*0630*/  I2FP.F32.S32 R29, R23 ;  /* 0x00000017001d7245 */ /* 0x004fe20000201400 */
[----:B------:R-:W-:Y:S01]  /*0640*/  FADD R25, R25, -R28 ;  /* 0x8000001c19197221 */ /* 0x000fe20000000000 */
[----:B---3--:R-:W-:Y:S02]  /*0650*/  I2FP.F32.S32 R26, R20 ;  /* 0x00000014001a7245 */ /* 0x008fe40000201400 */
[----:B------:R-:W2:Y:S01]  /*0660*/  LDG.E.U16 R20, desc[UR14][R8.64+-0x4] ;  /* 0xfffffc0e08147981 */ /* 0x000ea2000c1e1500 */
[----:B----4-:R-:W-:Y:S01]  /*0670*/  I2FP.F32.S32 R21, R21 ;  /* 0x0000001500157245 */ /* 0x010fe20000201400 */
[----:B------:R-:W-:Y:S01]  /*0680*/  FFMA R23, R25, R25, R13 ;  /* 0x0000001919177223 */ /* 0x000fe2000000000d */
[----:B------:R-:W-:Y:S01]  /*0690*/  FADD R24, R28, -R29 ;  /* 0x8000001d1c187221 */ /* 0x000fe20000000000 */
[----:B------:R-:W3:Y:S02]  /*06a0*/  LDG.E.U16 R13, desc[UR14][R6.64+-0x4] ;  /* 0xfffffc0e060d7981 */ /* 0x000ee4000c1e1500 */
[----:B------:R-:W-:-:S02]  /*06b0*/  FADD R26, R26, -R21 ;  /* 0x800000151a1a7221 */ /* 0x000fc40000000000 */
[----:B------:R-:W4:Y:S01]  /*06c0*/  LDG.E.U16 R25, desc[UR14][R4.64+-0x4] ;  /* 0xfffffc0e04197981 */ /* 0x000f22000c1e1500 */
[----:B0-----:R-:W-:Y:S01]  /*06d0*/  I2FP.F32.S32 R28, R22 ;  /* 0x00000016001c7245 */ /* 0x001fe20000201400 */
[----:B------:R-:W-:Y:S01]  /*06e0*/  FFMA R23, R26, R26, R23 ;  /* 0x0000001a1a177223 */ /* 0x000fe20000000017 */
[----:B------:R-:W-:Y:S01]  /*06f0*/  FFMA R11, R24, R24, R11 ;  /* 0x00000018180b7223 */ /* 0x000fe2000000000b */
[----:B------:R-:W5:Y:S02]  /*0700*/  LDG.E.U16 R22, desc[UR14][R8.64+-0x2] ;  /* 0xfffffe0e08167981 */ /* 0x000f64000c1e1500 */
[----:B------:R-:W-:Y:S02]  /*0710*/  FADD R26, R21, -R28 ;  /* 0x8000001c151a7221 */ /* 0x000fe40000000000 */
[----:B------:R-:W5:Y:S04]  /*0720*/  LDG.E.U16 R21, desc[UR14][R6.64+-0x2] ;  /* 0xfffffe0e06157981 */ /* 0x000f68000c1e1500 */
[----:B------:R-:W5:Y:S01]  /*0730*/  LDG.E.U16 R24, desc[UR14][R4.64+-0x2] ;  /* 0xfffffe0e04187981 */ /* 0x000f62000c1e1500 */
[----:B--2---:R-:W-:Y:S08]  /*0740*/  F2I.F16.TRUNC.NTZ R20, R20 ;  /* 0x0000001400147305 */ /* 0x004ff0000010f100 */
[----:B---3--:R-:W0:Y:S08]  /*0750*/  F2I.F16.TRUNC.NTZ R13, R13 ;  /* 0x0000000d000d7305 */ /* 0x008e30000010f100 */
[----:B----4-:R-:W1:Y:S08]  /*0760*/  F2I.F16.TRUNC.NTZ R25, R25 ;  /* 0x0000001900197305 */ /* 0x010e70000010f100 */
[----:B-----5:R-:W2:Y:S08]  /*0770*/  F2I.F16.TRUNC.NTZ R21, R21 ;  /* 0x0000001500157305 */ /* 0x020eb0000010f100 */
[----:B------:R-:W3:Y:S01]  /*0780*/  F2I.F16.TRUNC.NTZ R22, R22 ;  /* 0x0000001600167305 */ /* 0x000ee2000010f100 */
[----:B0-----:R-:W-:-:S07]  /*0790*/  I2FP.F32.S32 R28, R13 ;  /* 0x0000000d001c7245 */ /* 0x001fce0000201400 */
[----:B------:R-:W0:Y:S01]  /*07a0*/  F2I.F16.TRUNC.NTZ R24, R24 ;  /* 0x0000001800187305 */ /* 0x000e22000010f100 */
[----:B------:R-:W-:Y:S01]  /*07b0*/  I2FP.F32.S32 R27, R20 ;  /* 0x00000014001b7245 */ /* 0x000fe20000201400 */
[----:B------:R-:W4:Y:S01]  /*07c0*/  LDG.E.U16 R13, desc[UR14][R8.64+0x2] ;  /* 0x0000020e080d7981 */ /* 0x000f22000c1e1500 */
[----:B-1----:R-:W-:-:S03]  /*07d0*/  I2FP.F32.S32 R29, R25 ;  /* 0x00000019001d7245 */ /* 0x002fc60000201400 */
[----:B------:R-:W-:Y:S01]  /*07e0*/  FADD R20, R28, -R27 ;  /* 0x8000001b1c147221 */ /* 0x000fe20000000000 */
[----:B------:R-:W-:Y:S01]  /*07f0*/  FFMA R28, R26, R26, R11 ;  /* 0x0000001a1a1c7223 */ /* 0x000fe2000000000b */
[----:B------:R-:W-:Y:S01]  /*0800*/  FADD R27, R27, -R29 ;  /* 0x8000001d1b1b7221 */ /* 0x000fe20000000000 */
[----:B--2---:R-:W-:Y:S02]  /*0810*/  I2FP.F32.S32 R25, R21 ;  /* 0x0000001500197245 */ /* 0x004fe40000201400 */
[----:B---3--:R-:W-:Y:S01]  /*0820*/  I2FP.F32.S32 R22, R22 ;  /* 0x0000001600167245 */ /* 0x008fe20000201400 */
[----:B------:R-:W-:Y:S01]  /*0830*/  FFMA R26, R20, R20, R23 ;  /* 0x00000014141a7223 */ /* 0x000fe20000000017 */
[----:B------:R-:W-:Y:S01]  /*0840*/  FFMA R21, R27, R27, R28 ;  /* 0x0000001b1b157223 */ /* 0x000fe2000000001c */
[----:B------:R-:W2:Y:S01]  /*0850*/  LDG.E.U16 R20, desc[UR14][R8.64] ;  /* 0x0000000e08147981 */ /* 0x000ea2000c1e1500 */
[----:B0-----:R-:W-:Y:S01]  /*0860*/  I2FP.F32.S32 R29, R24 ;  /* 0x00000018001d7245 */ /* 0x001fe20000201400 */
[----:B------:R-:W-:-:S02]  /*0870*/  FADD R25, R25, -R22 ;  /* 0x8000001619197221 */ /* 0x000fc40000000000 */
[----:B------:R-:W3:Y:S02]  /*0880*/  LDG.E.U16 R28, desc[UR14][R6.64] ;  /* 0x0000000e061c7981 */ /* 0x000ee4000c1e1500 */
[----:B------:R-:W-:Y:S02]  /*0890*/  FADD R29, R22, -R29 ;  /* 0x8000001d161d7221 */ /* 0x000fe40000000000 */
[----:B------:R-:W5:Y:S01]  /*08a0*/  LDG.E.U16 R22, desc[UR14][R4.64] ;  /* 0x0000000e04167981 */ /* 0x000f62000c1e1500 */
[----:B------:R-:W-:-:S03]  /*08b0*/  FFMA R24, R25, R25, R26 ;  /* 0x0000001919187223 */ /* 0x000fc6000000001a */
[----:B------:R-:W5:Y:S04]  /*08c0*/  LDG.E.U16 R11, desc[UR14][R8.64+0x4] ;  /* 0x0000040e080b7981 */ /* 0x000f68000c1e1500 */
[----:B------:R0:W5:Y:S04]  /*08d0*/  LDG.E.U16 R23, desc[UR14][R8.64+0x6] ;  /* 0x0000060e08177981 */ /* 0x000168000c1e1500 */
[----:B------:R-:W5:Y:S01]  /*08e0*/  LDG.E.U16 R25, desc[UR14][R6.64+0x2] ;  /* 0x0000020e06197981 */ /* 0x000f62000c1e1500 */
[----:B------:R-:W-:-:S03]  /*08f0*/  FFMA R21, R29, R29, R21 ;  /* 0x0000001d1d157223 */ /* 0x000fc60000000015 */
[----:B------:R-:W5:Y:S04]  /*0900*/  LDG.E.U16 R26, desc[UR14][R6.64+0x4] ;  /* 0x0000040e061a7981 */ /* 0x000f68000c1e1500 */
[----:B------:R-:W0:Y:S04]  /*0910*/  LDG.E.U16 R9, desc[UR14][R4.64+0x2] ;  /* 0x0000020e04097981 */ /* 0x000e28000c1e1500 */
[----:B------:R-:W5:Y:S04]  /*0920*/  LDG.E.U16 R8, desc[UR14][R4.64+0x4] ;  /* 0x0000040e04087981 */ /* 0x000f68000c1e1500 */
[----:B------:R1:W5:Y:S04]  /*0930*/  LDG.E.U16 R27, desc[UR14][R4.64+0x6] ;  /* 0x0000060e041b7981 */ /* 0x000368000c1e1500 */
[----:B------:R1:W5:Y:S01]  /*0940*/  LDG.E.U16 R29, desc[UR14][R6.64+0x6] ;  /* 0x0000060e061d7981 */ /* 0x000362000c1e1500 */
[----:B------:R-:W-:-:S04]  /*0950*/  IADD3 R16, PT, PT, R16, 0x8, RZ ;  /* 0x0000000810107810 */ /* 0x000fc80007ffe0ff */
[----:B------:R-:W-:Y:S01]  /*0960*/  ISETP.NE.AND P2, PT, R16, RZ, PT ;  /* 0x000000ff1000720c */ /* 0x000fe20003f45270 */
[----:B------:R-:W-:Y:S01]  /*0970*/  VIADD R19, R19, 0x8 ;  /* 0x0000000813137836 */ /* 0x000fe20000000000 */
[----:B----4-:R-:W-:Y:S08]  /*0980*/  F2I.F16.TRUNC.NTZ R13, R13 ;  /* 0x0000000d000d7305 */ /* 0x010ff0000010f100 */
[----:B--2---:R-:W-:Y:S08]  /*0990*/  F2I.F16.TRUNC.NTZ R20, R20 ;  /* 0x0000001400147305 */ /* 0x004ff0000010f100 */
[----:B---3--:R-:W1:Y:S08]  /*09a0*/  F2I.F16.TRUNC.NTZ R28, R28 ;  /* 0x0000001c001c7305 */ /* 0x008e70000010f100 */
[----:B-----5:R-:W2:Y:S08]  /*09b0*/  F2I.F16.TRUNC.NTZ R22, R22 ;  /* 0x0000001600167305 */ /* 0x020eb0000010f100 */
[----:B------:R-:W3:Y:S08]  /*09c0*/  F2I.F16.TRUNC.NTZ R25, R25 ;  /* 0x0000001900197305 */ /* 0x000ef0000010f100 */
[----:B0-----:R-:W0:Y:S01]  /*09d0*/  F2I.F16.TRUNC.NTZ R9, R9 ;  /* 0x0000000900097305 */ /* 0x001e22000010f100 */
[----:B-1----:R-:W-:-:S02]  /*09e0*/  I2FP.F32.S32 R4, R28 ;  /* 0x0000001c00047245 */ /* 0x002fc40000201400 */
[----:B------:R-:W-:-:S05]  /*09f0*/  I2FP.F32.S32 R5, R20 ;  /* 0x0000001400057245 */ /* 0x000fca0000201400 */
[----:B------:R-:W1:Y:S01]  /*0a00*/  F2I.F16.TRUNC.NTZ R11, R11 ;  /* 0x0000000b000b7305 */ /* 0x000e62000010f100 */
[----:B--2---:R-:W-:-:S07]  /*0a10*/  I2FP.F32.S32 R6, R22 ;  /* 0x0000001600067245 */ /* 0x004fce0000201400 */
[----:B------:R-:W2:Y:S01]  /*0a20*/  F2I.F16.TRUNC.NTZ R8, R8 ;  /* 0x0000000800087305 */ /* 0x000ea2000010f100 */
[----:B------:R-:W-:-:S07]  /*0a30*/  FADD R7, R4, -R5 ;  /* 0x8000000504077221 */ /* 0x000fce0000000000 */
[----:B------:R-:W4:Y:S01]  /*0a40*/  F2I.F16.TRUNC.NTZ R26, R26 ;  /* 0x0000001a001a7305 */ /* 0x000f22000010f100 */
[----:B---3--:R-:W-:Y:S02]  /*0a50*/  I2FP.F32.S32 R25, R25 ;  /* 0x0000001900197245 */ /* 0x008fe40000201400 */
[----:B------:R-:W-:-:S05]  /*0a60*/  I2FP.F32.S32 R4, R13 ;  /* 0x0000000d00047245 */ /* 0x000fca0000201400 */
[----:B------:R-:W3:Y:S01]  /*0a70*/  F2I.F16.TRUNC.NTZ R23, R23 ;  /* 0x0000001700177305 */ /* 0x000ee2000010f100 */
[----:B0-----:R-:W-:Y:S01]  /*0a80*/  I2FP.F32.S32 R9, R9 ;  /* 0x0000000900097245 */ /* 0x001fe20000201400 */
[----:B------:R-:W-:-:S06]  /*0a90*/  FADD R6, R5, -R6 ;  /* 0x8000000605067221 */ /* 0x000fcc0000000000 */
[----:B------:R-:W0:Y:S08]  /*0aa0*/  F2I.F16.TRUNC.NTZ R27, R27 ;  /* 0x0000001b001b7305 */ /* 0x000e30000010f100 */
[----:B------:R-:W5:Y:S01]  /*0ab0*/  F2I.F16.TRUNC.NTZ R29, R29 ;  /* 0x0000001d001d7305 */ /* 0x000f62000010f100 */
[----:B------:R-:W-:Y:S01]  /*0ac0*/  FADD R25, R25, -R4 ;  /* 0x8000000419197221 */ /* 0x000fe20000000000 */
[----:B------:R-:W-:Y:S01]  /*0ad0*/  FFMA R21, R6, R6, R21 ;  /* 0x0000000606157223 */ /* 0x000fe20000000015 */
[----:B------:R-:W-:Y:S01]  /*0ae0*/  FADD R4, R4, -R9 ;  /* 0x8000000904047221 */ /* 0x000fe20000000000 */
[----:B-1----:R-:W-:-:S02]  /*0af0*/  I2FP.F32.S32 R11, R11 ;  /* 0x0000000b000b7245 */ /* 0x002fc40000201400 */
[----:B--2---:R-:W-:Y:S01]  /*0b00*/  I2FP.F32.S32 R8, R8 ;  /* 0x0000000800087245 */ /* 0x004fe20000201400 */
[----:B------:R-:W-:Y:S01]  /*0b10*/  FFMA R24, R7, R7, R24 ;  /* 0x0000000707187223 */ /* 0x000fe20000000018 */
[----:B----4-:R-:W-:Y:S01]  /*0b20*/  I2FP.F32.S32 R26, R26 ;  /* 0x0000001a001a7245 */ /* 0x010fe20000201400 */
[----:B------:R-:W-:Y:S01]  /*0b30*/  FFMA R21, R4, R4, R21 ;  /* 0x0000000404157223 */ /* 0x000fe20000000015 */
[----:B---3--:R-:W-:Y:S01]  /*0b40*/  I2FP.F32.S32 R4, R23 ;  /* 0x0000001700047245 */ /* 0x008fe20000201400 */
[----:B------:R-:W-:Y:S01]  /*0b50*/  FADD R8, R11, -R8 ;  /* 0x800000080b087221 */ /* 0x000fe20000000000 */
[----:B0-----:R-:W-:Y:S01]  /*0b60*/  I2FP.F32.S32 R27, R27 ;  /* 0x0000001b001b7245 */ /* 0x001fe20000201400 */
[----:B------:R-:W-:Y:S01]  /*0b70*/  FFMA R24, R25, R25, R24 ;  /* 0x0000001919187223 */ /* 0x000fe20000000018 */
[----:B------:R-:W-:Y:S01]  /*0b80*/  FADD R11, R26, -R11 ;  /* 0x8000000b1a0b7221 */ /* 0x000fe20000000000 */
[----:B-----5:R-:W-:Y:S01]  /*0b90*/  I2FP.F32.S32 R29, R29 ;  /* 0x0000001d001d7245 */ /* 0x020fe20000201400 */
[----:B------:R-:W-:Y:S01]  /*0ba0*/  FFMA R21, R8, R8, R21 ;  /* 0x0000000808157223 */ /* 0x000fe20000000015 */
[----:B------:R-:W-:Y:S01]  /*0bb0*/  FADD R6, R4, -R27 ;  /* 0x8000001b04067221 */ /* 0x000fe20000000000 */
[----:B------:R-:W-:-:S02]  /*0bc0*/  FFMA R24, R11, R11, R24 ;  /* 0x0000000b0b187223 */ /* 0x000fc40000000018 */
[----:B------:R-:W-:Y:S01]  /*0bd0*/  FADD R29, R29, -R4 ;  /* 0x800000041d1d7221 */ /* 0x000fe20000000000 */
[----:B------:R-:W-:-:S03]  /*0be0*/  FFMA R11, R6, R6, R21 ;  /* 0x00000006060b7223 */ /* 0x000fc60000000015 */
[----:B------:R-:W-:Y:S01]  /*0bf0*/  FFMA R13, R29, R29, R24 ;  /* 0x0000001d1d0d7223 */ /* 0x000fe20000000018 */
[----:B------:R-:W-:Y:S06]  /*0c00*/  @P2 BRA `(.L_x_2) ;  /* 0xfffffff8002c2947 */ /* 0x000fec000383ffff */
[----:B------:R-:W-:-:S07]  /*0c10*/  MOV R19, R12 ;  /* 0x0000000c00137202 */ /* 0x000fce0000000f00 */
.L_x_1:
[----:B------:R-:W-:-:S13]  /*0c20*/  ISETP.NE.AND P2, PT, R14, RZ, PT ;  /* 0x000000ff0e00720c */ /* 0x000fda0003f45270 */
[----:B------:R-:W-:Y:S05]  /*0c30*/  @!P2 BRA `(.L_x_3) ;  /* 0x0000000400eca947 */ /* 0x000fea0003800000 */
[----:B------:R-:W-:Y:S01]  /*0c40*/  VIADD R4, R14, 0xffffffff ;  /* 0xffffffff0e047836 */ /* 0x000fe20000000000 */
[----:B------:R-:W-:-:S04]  /*0c50*/  ISETP.NE.AND P3, PT, R18, RZ, PT ;  /* 0x000000ff1200720c */ /* 0x000fc80003f65270 */
[----:B------:R-:W-:-:S13]  /*0c60*/  ISETP.GE.U32.AND P2, PT, R4, 0x3, PT ;  /* 0x000000030400780c */ /* 0x000fda0003f46070 */
[----:B------:R-:W-:Y:S05]  /*0c70*/  @!P2 BRA `(.L_x_4) ;  /* 0x0000000000f0a947 */ /* 0x000fea0003800000 */
[----:B------:R-:W0:Y:S01]  /*0c80*/  LDC.64 R6, c[0x0][0x380] ;  /* 0x0000e000ff067b82 */ /* 0x000e220000000a00 */
[----:B------:R-:W-:-:S07]  /*0c90*/  IADD3 R21, PT, PT, R0, R19, RZ ;  /* 0x0000001300157210 */ /* 0x000fce0007ffe0ff */
[----:B------:R-:W1:Y:S08]  /*0ca0*/  LDC.64 R8, c[0x0][0x388] ;  /* 0x0000e200ff087b82 */ /* 0x000e700000000a00 */
[----:B------:R-:W2:Y:S01]  /*0cb0*/  LDC.64 R4, c[0x0][0x398] ;  /* 0x0000e600ff047b82 */ /* 0x000ea20000000a00 */
[----:B0-----:R-:W-:-:S05]  /*0cc0*/  IMAD.WIDE R6, R21, 0x2, R6 ;  /* 0x0000000215067825 */ /* 0x001fca00078e0206 */
[----:B------:R-:W3:Y:S01]  /*0cd0*/  LDG.E.U16 R23, desc[UR14][R6.64] ;  /* 0x0000000e06177981 */ /* 0x000ee2000c1e1500 */
[----:B-1----:R-:W-:-:S03]  /*0ce0*/  IMAD.WIDE R8, R21, 0x2, R8 ;  /* 0x0000000215087825 */ /* 0x002fc600078e0208 */
[----:B------:R-:W4:Y:S04]  /*0cf0*/  LDG.E.U16 R20, desc[UR14][R6.64+0x2] ;  /* 0x0000020e06147981 */ /* 0x000f28000c1e1500 */
[----:B------:R-:W5:Y:S01]  /*0d00*/  LDG.E.U16 R22, desc[UR14][R8.64+0x2] ;  /* 0x0000020e08167981 */ /* 0x000f62000c1e1500 */
[----:B--2---:R-:W-:-:S03]  /*0d10*/  IMAD.WIDE R4, R21, 0x2, R4 ;  /* 0x0000000215047825 */ /* 0x004fc600078e0204 */
[----:B------:R-:W2:Y:S04]  /*0d20*/  LDG.E.U16 R16, desc[UR14][R8.64+0x4] ;  /* 0x0000040e08107981 */ /* 0x000ea8000c1e1500 */
[----:B------:R-:W5:Y:S04]  /*0d30*/  LDG.E.U16 R21, desc[UR14][R8.64] ;  /* 0x0000000e08157981 */ /* 0x000f68000c1e1500 */
[----:B------:R-:W2:Y:S04]  /*0d40*/  LDG.E.U16 R25, desc[UR14][R4.64] ;  /* 0x0000000e04197981 */ /* 0x000ea8000c1e1500 */
[----:B------:R-:W2:Y:S04]  /*0d50*/  LDG.E.U16 R28, desc[UR14][R4.64+0x2] ;  /* 0x0000020e041c7981 */ /* 0x000ea8000c1e1500 */
[----:B------:R-:W2:Y:S04]  /*0d60*/  LDG.E.U16 R24, desc[UR14][R6.64+0x4] ;  /* 0x0000040e06187981 */ /* 0x000ea8000c1e1500 */
[----:B------:R-:W2:Y:S04]  /*0d70*/  LDG.E.U16 R29, desc[UR14][R4.64+0x4] ;  /* 0x0000040e041d7981 */ /* 0x000ea8000c1e1500 */
[----:B------:R-:W2:Y:S04]  /*0d80*/  LDG.E.U16 R26, desc[UR14][R8.64+0x6] ;  /* 0x0000060e081a7981 */ /* 0x000ea8000c1e1500 */
[----:B------:R0:W2:Y:S04]  /*0d90*/  LDG.E.U16 R27, desc[UR14][R6.64+0x6] ;  /* 0x0000060e061b7981 */ /* 0x0000a8000c1e1500 */
[----:B------:R1:W2:Y:S01]  /*0da0*/  LDG.E.U16 R4, desc[UR14][R4.64+0x6] ;  /* 0x0000060e04047981 */ /* 0x0002a2000c1e1500 */
[----:B------:R-:W-:Y:S01]  /*0db0*/  VIADD R19, R19, 0x4 ;  /* 0x0000000413137836 */ /* 0x000fe20000000000 */
[----:B---3--:R-:W0:Y:S08]  /*0dc0*/  F2I.F16.TRUNC.NTZ R23, R23 ;  /* 0x0000001700177305 */ /* 0x008e30000010f100 */
[----:B----4-:R-:W-:Y:S08]  /*0dd0*/  F2I.F16.TRUNC.NTZ R20, R20 ;  /* 0x0000001400147305 */ /* 0x010ff0000010f100 */
[----:B-----5:R-:W1:Y:S08]  /*0de0*/  F2I.F16.TRUNC.NTZ R21, R21 ;  /* 0x0000001500157305 */ /* 0x020e70000010f100 */
[----:B--2---:R-:W2:Y:S08]  /*0df0*/  F2I.F16.TRUNC.NTZ R25, R25 ;  /* 0x0000001900197305 */ /* 0x004eb0000010f100 */
[----:B------:R-:W3:Y:S01]  /*0e00*/  F2I.F16.TRUNC.NTZ R22, R22 ;  /* 0x0000001600167305 */ /* 0x000ee2000010f100 */
[----:B0-----:R-:W-:-:S07]  /*0e10*/  I2FP.F32.S32 R6, R23 ;  /* 0x0000001700067245 */ /* 0x001fce0000201400 */
[----:B------:R-:W0:Y:S01]  /*0e20*/  F2I.F16.TRUNC.NTZ R28, R28 ;  /* 0x0000001c001c7305 */ /* 0x000e22000010f100 */
[----:B-1----:R-:W-:Y:S02]  /*0e30*/  I2FP.F32.S32 R5, R21 ;  /* 0x0000001500057245 */ /* 0x002fe40000201400 */
[----:B--2---:R-:W-:-:S05]  /*0e40*/  I2FP.F32.S32 R8, R25 ;  /* 0x0000001900087245 */ /* 0x004fca0000201400 */
[----:B------:R-:W1:Y:S01]  /*0e50*/  F2I.F16.TRUNC.NTZ R16, R16 ;  /* 0x0000001000107305 */ /* 0x000e62000010f100 */
[----:B------:R-:W-:Y:S02]  /*0e60*/  I2FP.F32.S32 R7, R20 ;  /* 0x0000001400077245 */ /* 0x000fe40000201400 */
[----:B---3--:R-:W-:-:S05]  /*0e70*/  I2FP.F32.S32 R22, R22 ;  /* 0x0000001600167245 */ /* 0x008fca0000201400 */
[----:B------:R-:W2:Y:S01]  /*0e80*/  F2I.F16.TRUNC.NTZ R24, R24 ;  /* 0x0000001800187305 */ /* 0x000ea2000010f100 */
[----:B------:R-:W-:-:S07]  /*0e90*/  FADD R6, R6, -R5 ;  /* 0x8000000506067221 */ /* 0x000fce0000000000 */
[----:B------:R-:W3:Y:S01]  /*0ea0*/  F2I.F16.TRUNC.NTZ R29, R29 ;  /* 0x0000001d001d7305 */ /* 0x000ee2000010f100 */
[----:B------:R-:W-:Y:S01]  /*0eb0*/  FADD R8, R5, -R8 ;  /* 0x8000000805087221 */ /* 0x000fe20000000000 */
[----:B------:R-:W-:Y:S01]  /*0ec0*/  FADD R5, R7, -R22 ;  /* 0x8000001607057221 */ /* 0x000fe20000000000 */
[----:B0-----:R-:W-:-:S05]  /*0ed0*/  I2FP.F32.S32 R7, R28 ;  /* 0x0000001c00077245 */ /* 0x001fca0000201400 */
[----:B------:R-:W0:Y:S01]  /*0ee0*/  F2I.F16.TRUNC.NTZ R26, R26 ;  /* 0x0000001a001a7305 */ /* 0x000e22000010f100 */
[----:B------:R-:W-:-:S07]  /*0ef0*/  FFMA R6, R6, R6, R13 ;  /* 0x0000000606067223 */ /* 0x000fce000000000d */
[----:B------:R-:W4:Y:S08]  /*0f00*/  F2I.F16.TRUNC.NTZ R27, R27 ;  /* 0x0000001b001b7305 */ /* 0x000f30000010f100 */
[----:B------:R-:W5:Y:S01]  /*0f10*/  F2I.F16.TRUNC.NTZ R4, R4 ;  /* 0x0000000400047305 */ /* 0x000f62000010f100 */
[----:B------:R-:W-:Y:S01]  /*0f20*/  FFMA R5, R5, R5, R6 ;  /* 0x0000000505057223 */ /* 0x000fe20000000006 */
[----:B------:R-:W-:Y:S01]  /*0f30*/  FFMA R8, R8, R8, R11 ;  /* 0x0000000808087223 */ /* 0x000fe2000000000b */
[----:B------:R-:W-:Y:S01]  /*0f40*/  FADD R7, R22, -R7 ;  /* 0x8000000716077221 */ /* 0x000fe20000000000 */
[----:B-1----:R-:W-:-:S02]  /*0f50*/  I2FP.F32.S32 R9, R16 ;  /* 0x0000001000097245 */ /* 0x002fc40000201400 */
[----:B--2---:R-:W-:Y:S02]  /*0f60*/  I2FP.F32.S32 R24, R24 ;  /* 0x0000001800187245 */ /* 0x004fe40000201400 */
[----:B---3--:R-:W-:Y:S01]  /*0f70*/  I2FP.F32.S32 R6, R29 ;  /* 0x0000001d00067245 */ /* 0x008fe20000201400 */
[----:B------:R-:W-:Y:S01]  /*0f80*/  FFMA R8, R7, R7, R8 ;  /* 0x0000000707087223 */ /* 0x000fe20000000008 */
[----:B0-----:R-:W-:Y:S01]  /*0f90*/  I2FP.F32.S32 R26, R26 ;  /* 0x0000001a001a7245 */ /* 0x001fe20000201400 */
[----:B------:R-:W-:Y:S01]  /*0fa0*/  FADD R24, R24, -R9 ;  /* 0x8000000918187221 */ /* 0x000fe20000000000 */
[----:B----4-:R-:W-:Y:S01]  /*0fb0*/  I2FP.F32.S32 R27, R27 ;  /* 0x0000001b001b7245 */ /* 0x010fe20000201400 */
[----:B------:R-:W-:Y:S01]  /*0fc0*/  FADD R9, R9, -R6 ;  /* 0x8000000609097221 */ /* 0x000fe20000000000 */
[----:B-----5:R-:W-:Y:S01]  /*0fd0*/  I2FP.F32.S32 R7, R4 ;  /* 0x0000000400077245 */ /* 0x020fe20000201400 */
[----:B------:R-:W-:Y:S02]  /*0fe0*/  FFMA R5, R24, R24, R5 ;  /* 0x0000001818057223 */ /* 0x000fe40000000005 */
[----:B------:R-:W-:Y:S01]  /*0ff0*/  FADD R4, R27, -R26 ;  /* 0x8000001a1b047221 */ /* 0x000fe20000000000 */
[----:B------:R-:W-:Y:S01]  /*1000*/  FFMA R8, R9, R9, R8 ;  /* 0x0000000909087223 */ /* 0x000fe20000000008 */
[----:B------:R-:W-:-:S02]  /*1010*/  FADD R7, R26, -R7 ;  /* 0x800000071a077221 */ /* 0x000fc40000000000 */
[----:B------:R-:W-:Y:S02]  /*1020*/  FFMA R13, R4, R4, R5 ;  /* 0x00000004040d7223 */ /* 0x000fe40000000005 */
[----:B------:R-:W-:-:S07]  /*1030*/  FFMA R11, R7, R7, R8 ;  /* 0x00000007070b7223 */ /* 0x000fce0000000008 */
.L_x_4:
[----:B------:R-:W-:Y:S05]  /*1040*/  @!P3 BRA `(.L_x_3) ;  /* 0x0000000000e8b947 */ /* 0x000fea0003800000 */
[----:B------:R-:W-:Y:S02]  /*1050*/  ISETP.NE.AND P2, PT, R18, 0x1, PT ;  /* 0x000000011200780c */ /* 0x000fe40003f45270 */
[----:B------:R-:W-:-:S11]  /*1060*/  LOP3.LUT P3, RZ, R3, 0x1, RZ, 0xc0, !PT ;  /* 0x0000000103ff7812 */ /* 0x000fd6000786c0ff */
        /* <DEDUP_REMOVED lines=12> */
[----:B------:R-:W4:Y:S04]  /*1130*/  LDG.E.U16 R21, desc[UR14][R6.64] ;  /* 0x0000000e06157981 */ /* 0x000f28000c1e1500 */
[----:B------:R-:W2:Y:S01]  /*1140*/  LDG.E.U16 R24, desc[UR14][R6.64+0x2] ;  /* 0x0000020e06187981 */ /* 0x000ea2000c1e1500 */
[----:B------:R-:W-:Y:S01]  /*1150*/  VIADD R19, R19, 0x2 ;  /* 0x0000000213137836 */ /* 0x000fe20000000000 */
[----:B---3--:R-:W0:Y:S08]  /*1160*/  F2I.F16.TRUNC.NTZ R20, R20 ;  /* 0x0000001400147305 */ /* 0x008e30000010f100 */
[----:B-----5:R-:W1:Y:S08]  /*1170*/  F2I.F16.TRUNC.NTZ R16, R16 ;  /* 0x0000001000107305 */ /* 0x020e70000010f100 */
[----:B----4-:R-:W3:Y:S08]  /*1180*/  F2I.F16.TRUNC.NTZ R21, R21 ;  /* 0x0000001500157305 */ /* 0x010ef0000010f100 */
[----:B------:R-:W4:Y:S08]  /*1190*/  F2I.F16.TRUNC.NTZ R23, R23 ;  /* 0x0000001700177305 */ /* 0x000f30000010f100 */
[----:B--2---:R-:W2:Y:S08]  /*11a0*/  F2I.F16.TRUNC.NTZ R22, R22 ;  /* 0x0000001600167305 */ /* 0x004eb0000010f100 */
[----:B------:R-:W5:Y:S01]  /*11b0*/  F2I.F16.TRUNC.NTZ R24, R24 ;  /* 0x0000001800187305 */ /* 0x000f62000010f100 */
[----:B0-----:R-:W-:-:S02]  /*11c0*/  I2FP.F32.S32 R5, R20 ;  /* 0x0000001400057245 */ /* 0x001fc40000201400 */
[----:B-1----:R-:W-:Y:S02]  /*11d0*/  I2FP.F32.S32 R4, R16 ;  /* 0x0000001000047245 */ /* 0x002fe40000201400 */
[----:B---3--:R-:W-:Y:S02]  /*11e0*/  I2FP.F32.S32 R8, R21 ;  /* 0x0000001500087245 */ /* 0x008fe40000201400 */
[----:B----4-:R-:W-:Y:S01]  /*11f0*/  I2FP.F32.S32 R9, R23 ;  /* 0x0000001700097245 */ /* 0x010fe20000201400 */
[----:B------:R-:W-:Y:S01]  /*1200*/  FADD R4, R4, -R5 ;  /* 0x8000000504047221 */ /* 0x000fe20000000000 */
[----:B--2---:R-:W-:Y:S01]  /*1210*/  I2FP.F32.S32 R6, R22 ;  /* 0x0000001600067245 */ /* 0x004fe20000201400 */
        /* <DEDUP_REMOVED lines=8> */
.L_x_5:
[----:B------:R-:W-:Y:S05]  /*12a0*/  @!P3 BRA `(.L_x_3) ;  /* 0x000000000050b947 */ /* 0x000fea0003800000 */
[----:B------:R-:W0:Y:S01]  /*12b0*/  LDC.64 R8, c[0x0][0x380] ;  /* 0x0000e000ff087b82 */ /* 0x000e220000000a00 */
[----:B------:R-:W-:-:S07]  /*12c0*/  IADD3 R19, PT, PT, R0, R19, RZ ;  /* 0x0000001300137210 */ /* 0x000fce0007ffe0ff */
[----:B------:R-:W1:Y:S08]  /*12d0*/  LDC.64 R6, c[0x0][0x388] ;  /* 0x0000e200ff067b82 */ /* 0x000e700000000a00 */
[----:B------:R-:W2:Y:S01]  /*12e0*/  LDC.64 R4, c[0x0][0x398] ;  /* 0x0000e600ff047b82 */ /* 0x000ea20000000a00 */
[----:B0-----:R-:W-:-:S06]  /*12f0*/  IMAD.WIDE R8, R19, 0x2, R8 ;  /* 0x0000000213087825 */ /* 0x001fcc00078e0208 */
[----:B------:R-:W3:Y:S01]  /*1300*/  LDG.E.U16 R8, desc[UR14][R8.64] ;  /* 0x0000000e08087981 */ /* 0x000ee2000c1e1500 */
[----:B-1----:R-:W-:-:S06]  /*1310*/  IMAD.WIDE R6, R19, 0x2, R6 ;  /* 0x0000000213067825 */ /* 0x002fcc00078e0206 */
[----:B------:R-:W4:Y:S01]  /*1320*/  LDG.E.U16 R6, desc[UR14][R6.64] ;  /* 0x0000000e06067981 */ /* 0x000f22000c1e1500 */
[----:B--2---:R-:W-:-:S06]  /*1330*/  IMAD.WIDE R4, R19, 0x2, R4 ;  /* 0x0000000213047825 */ /* 0x004fcc00078e0204 */
[----:B------:R-:W2:Y:S01]  /*1340*/  LDG.E.U16 R4, desc[UR14][R4.64] ;  /* 0x0000000e04047981 */ /* 0x000ea2000c1e1500 */
[----:B---3--:R-:W0:Y:S08]  /*1350*/  F2I.F16.TRUNC.NTZ R0, R8 ;  /* 0x0000000800007305 */ /* 0x008e30000010f100 */
[----:B----4-:R-:W1:Y:S08]  /*1360*/  F2I.F16.TRUNC.NTZ R16, R6 ;  /* 0x0000000600107305 */ /* 0x010e70000010f100 */
[----:B--2---:R-:W2:Y:S01]  /*1370*/  F2I.F16.TRUNC.NTZ R20, R4 ;  /* 0x0000000400147305 */ /* 0x004ea2000010f100 */
[----:B0-----:R-:W-:-:S02]  /*1380*/  I2FP.F32.S32 R0, R0 ;  /* 0x0000000000007245 */ /* 0x001fc40000201400 */
[----:B-1----:R-:W-:Y:S02]  /*1390*/  I2FP.F32.S32 R19, R16 ;  /* 0x0000001000137245 */ /* 0x002fe40000201400 */
[----:B--2---:R-:W-:-:S03]  /*13a0*/  I2FP.F32.S32 R20, R20 ;  /* 0x0000001400147245 */ /* 0x004fc60000201400 */
[----:B------:R-:W-:Y:S02]  /*13b0*/  FADD R0, R0, -R19 ;  /* 0x8000001300007221 */ /* 0x000fe40000000000 */
[----:B------:R-:W-:Y:S02]  /*13c0*/  FADD R20, R19, -R20 ;  /* 0x8000001413147221 */ /* 0x000fe40000000000 */
[----:B------:R-:W-:Y:S02]  /*13d0*/  FFMA R13, R0, R0, R13 ;  /* 0x00000000000d7223 */ /* 0x000fe4000000000d */
[----:B------:R-:W-:-:S07]  /*13e0*/  FFMA R11, R20, R20, R11 ;  /* 0x00000014140b7223 */ /* 0x000fce000000000b */
.L_x_3:
[----:B------:R-:W-:Y:S05]  /*13f0*/  @P1 BRA `(.L_x_6) ;  /* 0xfffffff000081947 */ /* 0x000fea000383ffff */
[----:B------:R-:W-:Y:S05]  /*1400*/  @P0 BRA `(.L_x_7) ;  /* 0xffffffec00f00947 */ /* 0x000fea000383ffff */
.L_x_0:
[----:B------:R-:W0:Y:S01]  /*1410*/  LDCU UR4, c[0x0][0x3b4] ;  /* 0x00007680ff0477ac */ /* 0x000e220008000800 */
[----:B------:R-:W-:Y:S01]  /*1420*/  BSSY.RECONVERGENT B0, `(.L_x_8) ;  /* 0x0000010000007945 */ /* 0x000fe20003800200 */
[----:B0-----:R-:W-:-:S04]  /*1430*/  IMAD R2, R2, UR4, RZ ;  /* 0x0000000402027c24 */ /* 0x001fc8000f8e02ff */
[----:B------:R-:W-:-:S05]  /*1440*/  IMAD R3, R2, R3, RZ ;  /* 0x0000000302037224 */ /* 0x000fca00078e02ff */
[----:B------:R-:W-:-:S04]  /*1450*/  I2FP.F32.S32 R3, R3 ;  /* 0x0000000300037245 */ /* 0x000fc80000201400 */
[----:B------:R-:W0:Y:S08]  /*1460*/  MUFU.RCP R0, R3 ;  /* 0x0000000300007308 */ /* 0x000e300000001000 */
[----:B------:R-:W1:Y:S01]  /*1470*/  FCHK P0, R13, R3 ;  /* 0x000000030d007302 */ /* 0x000e620000000000 */
[----:B0-----:R-:W-:-:S04]  /*1480*/  FFMA R5, -R3, R0, 1 ;  /* 0x3f80000003057423 */ /* 0x001fc80000000100 */
[----:B------:R-:W-:-:S04]  /*1490*/  FFMA R0, R0, R5, R0 ;  /* 0x0000000500007223 */ /* 0x000fc80000000000 */
[----:B------:R-:W-:-:S04]  /*14a0*/  FFMA R2, R0, R13, RZ ;  /* 0x0000000d00027223 */ /* 0x000fc800000000ff */
[----:B------:R-:W-:-:S04]  /*14b0*/  FFMA R5, -R3, R2, R13 ;  /* 0x0000000203057223 */ /* 0x000fc8000000010d */
[----:B------:R-:W-:Y:S01]  /*14c0*/  FFMA R2, R0, R5, R2 ;  /* 0x0000000500027223 */ /* 0x000fe20000000002 */
[----:B-1----:R-:W-:Y:S06]  /*14d0*/  @!P0 BRA `(.L_x_9) ;  /* 0x0000000000108947 */ /* 0x002fec0003800000 */
[----:B------:R-:W-:Y:S01]  /*14e0*/  IMAD.MOV.U32 R0, RZ, RZ, R13 ;  /* 0x000000ffff007224 */ /* 0x000fe200078e000d */
[----:B------:R-:W-:-:S07]  /*14f0*/  MOV R4, 0x1510 ;  /* 0x0000151000047802 */ /* 0x000fce0000000f00 */
[----:B------:R-:W-:Y:S05]  /*1500*/  CALL.REL.NOINC `($__internal_0_$__cuda_sm3x_div_rn_noftz_f32_slowpath) ;  /* 0x0000000000547944 */ /* 0x000fea0003c00000 */
[----:B------:R-:W-:-:S07]  /*1510*/  MOV R2, R0 ;  /* 0x0000000000027202 */ /* 0x000fce0000000f00 */
.L_x_9:
[----:B------:R-:W-:Y:S05]  /*1520*/  BSYNC.RECONVERGENT B0 ;  /* 0x0000000000007941 */ /* 0x000fea0003800200 */
.L_x_8:
[----:B------:R-:W0:Y:S01]  /*1530*/  MUFU.RCP R0, R3 ;  /* 0x0000000300007308 */ /* 0x000e220000001000 */
[----:B------:R-:W-:Y:S07]  /*1540*/  BSSY.RECONVERGENT B0, `(.L_x_10) ;  /* 0x000000b000007945 */ /* 0x000fee0003800200 */
        /* <DEDUP_REMOVED lines=10> */
.L_x_11:
[----:B------:R-:W-:Y:S05]  /*15f0*/  BSYNC.RECONVERGENT B0 ;  /* 0x0000000000007941 */ /* 0x000fea0003800200 */
.L_x_10:
[----:B------:R-:W0:Y:S01]  /*1600*/  LDCU.64 UR4, c[0x0][0x3a0] ;  /* 0x00007400ff0477ac */ /* 0x000e220008000a00 */
[----:B------:R-:W1:Y:S01]  /*1610*/  LDC.64 R4, c[0x0][0x3a8] ;  /* 0x0000ea00ff047b82 */ /* 0x000e620000000a00 */
[----:B0-----:R-:W-:-:S04]  /*1620*/  FMUL R3, R0, UR5 ;  /* 0x0000000500037c20 */ /* 0x001fc80008400000 */
[----:B------:R-:W-:-:S05]  /*1630*/  FFMA R3, R2, UR4, R3 ;  /* 0x0000000402037c23 */ /* 0x000fca0008000003 */
[----:B-1----:R-:W-:Y:S01]  /*1640*/  REDG.E.ADD.F32.FTZ.RN.STRONG.GPU desc[UR14][R4.64], R3 ;  /* 0x00000003040079a6 */ /* 0x002fe2000c12f30e */
[----:B------:R-:W-:Y:S05]  /*1650*/  EXIT ;  /* 0x000000000000794d */ /* 0x000fea0003800000 */
        .weak           $__internal_0_$__cuda_sm3x_div_rn_noftz_f32_slowpath
        .type           $__internal_0_$__cuda_sm3x_div_rn_noftz_f32_slowpath,@function
        .size           $__internal_0_$__cuda_sm3x_div_rn_noftz_f32_slowpath,(.L_x_24 - $__internal_0_$__cuda_sm3x_div_rn_noftz_f32_slowpath)
$__internal_0_$__cuda_sm3x_div_rn_noftz_f32_slowpath:
[----:B------:R-:W-:Y:S01]  /*1660*/  SHF.R.U32.HI R6, RZ, 0x17, R3 ;  /* 0x00000017ff067819 */ /* 0x000fe20000011603 */
[----:B------:R-:W-:Y:S01]  /*1670*/  BSSY.RECONVERGENT B1, `(.L_x_12) ;  /* 0x0000063000017945 */ /* 0x000fe20003800200 */
[----:B------:R-:W-:Y:S02]  /*1680*/  SHF.R.U32.HI R5, RZ, 0x17, R0 ;  /* 0x00000017ff057819 */ /* 0x000fe40000011600 */
[----:B------:R-:W-:Y:S02]  /*1690*/  LOP3.LUT R12, R6, 0xff, RZ, 0xc0, !PT ;  /* 0x000000ff060c7812 */ /* 0x000fe400078ec0ff */
[----:B------:R-:W-:Y:S02]  /*16a0*/  LOP3.LUT R10, R5, 0xff, RZ, 0xc0, !PT ;  /* 0x000000ff050a7812 */ /* 0x000fe400078ec0ff */
[----:B------:R-:W-:Y:S02]  /*16b0*/  IADD3 R8, PT, PT, R12, -0x1, RZ ;  /* 0xffffffff0c087810 */ /* 0x000fe40007ffe0ff */
[----:B------:R-:W-:Y:S01]  /*16c0*/  MOV R5, R3 ;  /* 0x0000000300057202 */ /* 0x000fe20000000f00 */
[----:B------:R-:W-:Y:S01]  /*16d0*/  VIADD R7, R10, 0xffffffff ;  /* 0xffffffff0a077836 */ /* 0x000fe20000000000 */
[----:B------:R-:W-:-:S04]  /*16e0*/  ISETP.GT.U32.AND P0, PT, R8, 0xfd, PT ;  /* 0x000000fd0800780c */ /* 0x000fc80003f04070 */
[----:B------:R-:W-:-:S13]  /*16f0*/  ISETP.GT.U32.OR P0, PT, R7, 0xfd, P0 ;  /* 0x000000fd0700780c */ /* 0x000fda0000704470 */
[----:B------:R-:W-:Y:S01]  /*1700*/  @!P0 IMAD.MOV.U32 R6, RZ, RZ, RZ ;  /* 0x000000ffff068224 */ /* 0x000fe200078e00ff */
[----:B------:R-:W-:Y:S06]  /*1710*/  @!P0 BRA `(.L_x_13) ;  /* 0x00000000005c8947 */ /* 0x000fec0003800000 */
[----:B------:R-:W-:Y:S02]  /*1720*/  FSETP.GTU.FTZ.AND P0, PT, |R0|, +INF , PT ;  /* 0x7f8000000000780b */ /* 0x000fe40003f1c200 */
[----:B------:R-:W-:-:S04]  /*1730*/  FSETP.GTU.FTZ.AND P1, PT, |R3|, +INF , PT ;  /* 0x7f8000000300780b */ /* 0x000fc80003f3c200 */
[----:B------:R-:W-:-:S13]  /*1740*/  PLOP3.LUT P0, PT, P0, P1, PT, 0xf8, 0x8f ;  /* 0x00000000008f781c */ /* 0x000fda0000703f70 */
[----:B------:R-:W-:Y:S05]  /*1750*/  @P0 BRA `(.L_x_14) ;  /* 0x00000004004c0947 */ /* 0x000fea0003800000 */
[----:B------:R-:W-:-:S13]  /*1760*/  LOP3.LUT P0, RZ, R5, 0x7fffffff, R0, 0xc8, !PT ;  /* 0x7fffffff05ff7812 */ /* 0x000fda000780c800 */
[----:B------:R-:W-:Y:S05]  /*1770*/  @!P0 BRA `(.L_x_15) ;  /* 0x00000004003c8947 */ /* 0x000fea0003800000 */
[C---:B------:R-:W-:Y:S02]  /*1780*/  FSETP.NEU.FTZ.AND P1, PT, |R0|.reuse, +INF , PT ;  /* 0x7f8000000000780b */ /* 0x040fe40003f3d200 */
[----:B------:R-:W-:Y:S02]  /*1790*/  FSETP.NEU.FTZ.AND P2, PT, |R3|, +INF , PT ;  /* 0x7f8000000300780b */ /* 0x000fe40003f5d200 */
[----:B------:R-:W-:-:S11]  /*17a0*/  FSETP.NEU.FTZ.AND P0, PT, |R0|, +INF , PT ;  /* 0x7f8000000000780b */ /* 0x000fd60003f1d200 */
[----:B------:R-:W-:Y:S05]  /*17b0*/  @!P2 BRA !P1, `(.L_x_15) ;  /* 0x00000004002ca947 */ /* 0x000fea0004800000 */
[----:B------:R-:W-:-:S04]  /*17c0*/  LOP3.LUT P1, RZ, R0, 0x7fffffff, RZ, 0xc0, !PT ;  /* 0x7fffffff00ff7812 */ /* 0x000fc8000782c0ff */
[----:B------:R-:W-:-:S13]  /*17d0*/  PLOP3.LUT P1, PT, P2, P1, PT, 0x2f, 0xf2 ;  /* 0x0000000000f2781c */ /* 0x000fda0001722577 */
[----:B------:R-:W-:Y:S05]  /*17e0*/  @P1 BRA `(.L_x_16) ;  /* 0x0000000400181947 */ /* 0x000fea0003800000 */
[----:B------:R-:W-:-:S04]  /*17f0*/  LOP3.LUT P1, RZ, R5, 0x7fffffff, RZ, 0xc0, !PT ;  /* 0x7fffffff05ff7812 */ /* 0x000fc8000782c0ff */
[----:B------:R-:W-:-:S13]  /*1800*/  PLOP3.LUT P0, PT, P0, P1, PT, 0x2f, 0xf2 ;  /* 0x0000000000f2781c */ /* 0x000fda0000702577 */
[----:B------:R-:W-:Y:S05]  /*1810*/  @P0 BRA `(.L_x_17) ;  /* 0x0000000400000947 */ /* 0x000fea0003800000 */
[----:B------:R-:W-:Y:S02]  /*1820*/  ISETP.GE.AND P0, PT, R7, RZ, PT ;  /* 0x000000ff0700720c */ /* 0x000fe40003f06270 */
[----:B------:R-:W-:-:S11]  /*1830*/  ISETP.GE.AND P1, PT, R8, RZ, PT ;  /* 0x000000ff0800720c */ /* 0x000fd60003f26270 */
[----:B------:R-:W-:Y:S01]  /*1840*/  @P0 MOV R6, RZ ;  /* 0x000000ff00060202 */ /* 0x000fe20000000f00 */
[----:B------:R-:W-:Y:S02]  /*1850*/  @!P0 IMAD.MOV.U32 R6, RZ, RZ, -0x40 ;  /* 0xffffffc0ff068424 */ /* 0x000fe400078e00ff */
[----:B------:R-:W-:Y:S01]  /*1860*/  @!P0 FFMA R0, R0, 1.84467440737095516160e+19, RZ ;  /* 0x5f80000000008823 */ /* 0x000fe200000000ff */
[----:B------:R-:W-:Y:S02]  /*1870*/  @!P1 FFMA R5, R3, 1.84467440737095516160e+19, RZ ;  /* 0x5f80000003059823 */ /* 0x000fe400000000ff */
[----:B------:R-:W-:-:S07]  /*1880*/  @!P1 IADD3 R6, PT, PT, R6, 0x40, RZ ;  /* 0x0000004006069810 */ /* 0x000fce0007ffe0ff */
.L_x_13:
[----:B------:R-:W-:Y:S01]  /*1890*/  LEA R8, R12, 0xc0800000, 0x17 ;  /* 0xc08000000c087811 */ /* 0x000fe200078eb8ff */
[----:B------:R-:W-:Y:S04]  /*18a0*/  BSSY.RECONVERGENT B2, `(.L_x_18) ;  /* 0x0000036000027945 */ /* 0x000fe80003800200 */
[----:B------:R-:W-:Y:S01]  /*18b0*/  IMAD.IADD R8, R5, 0x1, -R8 ;  /* 0x0000000105087824 */ /* 0x000fe200078e0a08 */
[----:B------:R-:W-:-:S03]  /*18c0*/  IADD3 R5, PT, PT, R10, -0x7f, RZ ;  /* 0xffffff810a057810 */ /* 0x000fc60007ffe0ff */
[----:B------:R-:W0:Y:S01]  /*18d0*/  MUFU.RCP R7, R8 ;  /* 0x0000000800077308 */ /* 0x000e220000001000 */
[----:B------:R-:W-:Y:S01]  /*18e0*/  FADD.FTZ R9, -R8, -RZ ;  /* 0x800000ff08097221 */ /* 0x000fe20000010100 */
[----:B------:R-:W-:-:S03]  /*18f0*/  IMAD R0, R5, -0x800000, R0 ;  /* 0xff80000005007824 */ /* 0x000fc600078e0200 */
[----:B0-----:R-:W-:-:S04]  /*1900*/  FFMA R10, R7, R9, 1 ;  /* 0x3f800000070a7423 */ /* 0x001fc80000000009 */
[----:B------:R-:W-:-:S04]  /*1910*/  FFMA R14, R7, R10, R7 ;  /* 0x0000000a070e7223 */ /* 0x000fc80000000007 */
[----:B------:R-:W-:-:S04]  /*1920*/  FFMA R7, R0, R14, RZ ;  /* 0x0000000e00077223 */ /* 0x000fc800000000ff */
[----:B------:R-:W-:-:S04]  /*1930*/  FFMA R10, R9, R7, R0 ;  /* 0x00000007090a7223 */ /* 0x000fc80000000000 */
[----:B------:R-:W-:Y:S01]  /*1940*/  FFMA R13, R14, R10, R7 ;  /* 0x0000000a0e0d7223 */ /* 0x000fe20000000007 */
[----:B------:R-:W-:-:S03]  /*1950*/  IADD3 R7, PT, PT, R5, 0x7f, -R12 ;  /* 0x0000007f05077810 */ /* 0x000fc60007ffe80c */
[----:B------:R-:W-:Y:S02]  /*1960*/  FFMA R10, R9, R13, R0 ;  /* 0x0000000d090a7223 */ /* 0x000fe40000000000 */
[----:B------:R-:W-:Y:S02]  /*1970*/  IMAD.IADD R7, R7, 0x1, R6 ;  /* 0x0000000107077824 */ /* 0x000fe400078e0206 */
[----:B------:R-:W-:-:S05]  /*1980*/  FFMA R0, R14, R10, R13 ;  /* 0x0000000a0e007223 */ /* 0x000fca000000000d */
[----:B------:R-:W-:-:S04]  /*1990*/  SHF.R.U32.HI R5, RZ, 0x17, R0 ;  /* 0x00000017ff057819 */ /* 0x000fc80000011600 */
[----:B------:R-:W-:-:S04]  /*19a0*/  LOP3.LUT R5, R5, 0xff, RZ, 0xc0, !PT ;  /* 0x000000ff05057812 */ /* 0x000fc800078ec0ff */
[----:B------:R-:W-:-:S05]  /*19b0*/  IADD3 R9, PT, PT, R5, R7, RZ ;  /* 0x0000000705097210 */ /* 0x000fca0007ffe0ff */
[----:B------:R-:W-:-:S05]  /*19c0*/  VIADD R5, R9, 0xffffffff ;  /* 0xffffffff09057836 */ /* 0x000fca0000000000 */
[----:B------:R-:W-:-:S13]  /*19d0*/  ISETP.GE.U32.AND P0, PT, R5, 0xfe, PT ;  /* 0x000000fe0500780c */ /* 0x000fda0003f06070 */
[----:B------:R-:W-:Y:S05]  /*19e0*/  @!P0 BRA `(.L_x_19) ;  /* 0x0000000000808947 */ /* 0x000fea0003800000 */
[----:B------:R-:W-:-:S13]  /*19f0*/  ISETP.GT.AND P0, PT, R9, 0xfe, PT ;  /* 0x000000fe0900780c */ /* 0x000fda0003f04270 */
[----:B------:R-:W-:Y:S05]  /*1a00*/  @P0 BRA `(.L_x_20) ;  /* 0x00000000006c0947 */ /* 0x000fea0003800000 */
[----:B------:R-:W-:-:S13]  /*1a10*/  ISETP.GE.AND P0, PT, R9, 0x1, PT ;  /* 0x000000010900780c */ /* 0x000fda0003f06270 */
[----:B------:R-:W-:Y:S05]  /*1a20*/  @P0 BRA `(.L_x_21) ;  /* 0x0000000000740947 */ /* 0x000fea0003800000 */
[----:B------:R-:W-:Y:S02]  /*1a30*/  ISETP.GE.AND P0, PT, R9, -0x18, PT ;  /* 0xffffffe80900780c */ /* 0x000fe40003f06270 */
[----:B------:R-:W-:-:S11]  /*1a40*/  LOP3.LUT R0, R0, 0x80000000, RZ, 0xc0, !PT ;  /* 0x8000000000007812 */ /* 0x000fd600078ec0ff */
[----:B------:R-:W-:Y:S05]  /*1a50*/  @!P0 BRA `(.L_x_21) ;  /* 0x0000000000688947 */ /* 0x000fea0003800000 */
[CCC-:B------:R-:W-:Y:S01]  /*1a60*/  FFMA.RZ R5, R14.reuse, R10.reuse, R13.reuse ;  /* 0x0000000a0e057223 */ /* 0x1c0fe2000000c00d */
[C---:B------:R-:W-:Y:S01]  /*1a70*/  IADD3 R8, PT, PT, R9.reuse, 0x20, RZ ;  /* 0x0000002009087810 */ /* 0x040fe20007ffe0ff */
[CCC-:B------:R-:W-:Y:S01]  /*1a80*/  FFMA.RM R6, R14.reuse, R10.reuse, R13.reuse ;  /* 0x0000000a0e067223 */ /* 0x1c0fe2000000400d */
[----:B------:R-:W-:Y:S02]  /*1a90*/  ISETP.NE.AND P2, PT, R9, RZ, PT ;  /* 0x000000ff0900720c */ /* 0x000fe40003f45270 */
[----:B------:R-:W-:Y:S01]  /*1aa0*/  LOP3.LUT R7, R5, 0x7fffff, RZ, 0xc0, !PT ;  /* 0x007fffff05077812 */ /* 0x000fe200078ec0ff */
[----:B------:R-:W-:Y:S01]  /*1ab0*/  FFMA.RP R5, R14, R10, R13 ;  /* 0x0000000a0e057223 */ /* 0x000fe2000000800d */
[----:B------:R-:W-:Y:S01]  /*1ac0*/  ISETP.NE.AND P1, PT, R9, RZ, PT ;  /* 0x000000ff0900720c */ /* 0x000fe20003f25270 */
[----:B------:R-:W-:Y:S01]  /*1ad0*/  IMAD.MOV R9, RZ, RZ, -R9 ;  /* 0x000000ffff097224 */ /* 0x000fe200078e0a09 */
[----:B------:R-:W-:Y:S02]  /*1ae0*/  LOP3.LUT R7, R7, 0x800000, RZ, 0xfc, !PT ;  /* 0x0080000007077812 */ /* 0x000fe400078efcff */
[----:B------:R-:W-:-:S02]  /*1af0*/  FSETP.NEU.FTZ.AND P0, PT, R5, R6, PT ;  /* 0x000000060500720b */ /* 0x000fc40003f1d000 */
[----:B------:R-:W-:Y:S02]  /*1b00*/  SHF.L.U32 R8, R7, R8, RZ ;  /* 0x0000000807087219 */ /* 0x000fe400000006ff */
[----:B------:R-:W-:Y:S02]  /*1b10*/  SEL R6, R9, RZ, P2 ;  /* 0x000000ff09067207 */ /* 0x000fe40001000000 */
[----:B------:R-:W-:Y:S02]  /*1b20*/  ISETP.NE.AND P1, PT, R8, RZ, P1 ;  /* 0x000000ff0800720c */ /* 0x000fe40000f25270 */
[----:B------:R-:W-:Y:S02]  /*1b30*/  SHF.R.U32.HI R6, RZ, R6, R7 ;  /* 0x00000006ff067219 */ /* 0x000fe40000011607 */
[----:B------:R-:W-:Y:S02]  /*1b40*/  PLOP3.LUT P0, PT, P0, P1, PT, 0xf8, 0x8f ;  /* 0x00000000008f781c */ /* 0x000fe40000703f70 */
[----:B------:R-:W-:-:S02]  /*1b50*/  SHF.R.U32.HI R8, RZ, 0x1, R6 ;  /* 0x00000001ff087819 */ /* 0x000fc40000011606 */
[----:B------:R-:W-:-:S04]  /*1b60*/  SEL R5, RZ, 0x1, !P0 ;  /* 0x00000001ff057807 */ /* 0x000fc80004000000 */
[----:B------:R-:W-:-:S04]  /*1b70*/  LOP3.LUT R5, R5, 0x1, R8, 0xf8, !PT ;  /* 0x0000000105057812 */ /* 0x000fc800078ef808 */
[----:B------:R-:W-:-:S04]  /*1b80*/  LOP3.LUT R5, R5, R6, RZ, 0xc0, !PT ;  /* 0x0000000605057212 */ /* 0x000fc800078ec0ff */
[----:B------:R-:W-:-:S04]  /*1b90*/  IADD3 R5, PT, PT, R8, R5, RZ ;  /* 0x0000000508057210 */ /* 0x000fc80007ffe0ff */
[----:B------:R-:W-:Y:S01]  /*1ba0*/  LOP3.LUT R0, R5, R0, RZ, 0xfc, !PT ;  /* 0x0000000005007212 */ /* 0x000fe200078efcff */
[----:B------:R-:W-:Y:S06]  /*1bb0*/  BRA `(.L_x_21) ;  /* 0x0000000000107947 */ /* 0x000fec0003800000 */
.L_x_20:
[----:B------:R-:W-:-:S04]  /*1bc0*/  LOP3.LUT R0, R0, 0x80000000, RZ, 0xc0, !PT ;  /* 0x8000000000007812 */ /* 0x000fc800078ec0ff */
[----:B------:R-:W-:Y:S01]  /*1bd0*/  LOP3.LUT R0, R0, 0x7f800000, RZ, 0xfc, !PT ;  /* 0x7f80000000007812 */ /* 0x000fe200078efcff */
[----:B------:R-:W-:Y:S06]  /*1be0*/  BRA `(.L_x_21) ;  /* 0x0000000000047947 */ /* 0x000fec0003800000 */
.L_x_19:
[----:B------:R-:W-:-:S07]  /*1bf0*/  IMAD R0, R7, 0x800000, R0 ;  /* 0x0080000007007824 */ /* 0x000fce00078e0200 */
.L_x_21:
[----:B------:R-:W-:Y:S05]  /*1c00*/  BSYNC.RECONVERGENT B2 ;  /* 0x0000000000027941 */ /* 0x000fea0003800200 */
.L_x_18:
[----:B------:R-:W-:Y:S05]  /*1c10*/  BRA `(.L_x_22) ;  /* 0x0000000000207947 */ /* 0x000fea0003800000 */
.L_x_17:
[----:B------:R-:W-:-:S04]  /*1c20*/  LOP3.LUT R0, R5, 0x80000000, R0, 0x48, !PT ;  /* 0x8000000005007812 */ /* 0x000fc800078e4800 */
[----:B------:R-:W-:Y:S01]  /*1c30*/  LOP3.LUT R0, R0, 0x7f800000, RZ, 0xfc, !PT ;  /* 0x7f80000000007812 */ /* 0x000fe200078efcff */
[----:B------:R-:W-:Y:S06]  /*1c40*/  BRA `(.L_x_22) ;  /* 0x0000000000147947 */ /* 0x000fec0003800000 */
.L_x_16:
[----:B------:R-:W-:Y:S01]  /*1c50*/  LOP3.LUT R0, R5, 0x80000000, R0, 0x48, !PT ;  /* 0x8000000005007812 */ /* 0x000fe200078e4800 */
[----:B------:R-:W-:Y:S06]  /*1c60*/  BRA `(.L_x_22) ;  /* 0x00000000000c7947 */ /* 0x000fec0003800000 */
.L_x_15:
[----:B------:R-:W0:Y:S01]  /*1c70*/  MUFU.RSQ R0, -QNAN ;  /* 0xffc0000000007908 */ /* 0x000e220000001400 */
[----:B------:R-:W-:Y:S05]  /*1c80*/  BRA `(.L_x_22) ;  /* 0x0000000000047947 */ /* 0x000fea0003800000 */
.L_x_14:
[----:B------:R-:W-:-:S07]  /*1c90*/  FADD.FTZ R0, R0, R3 ;  /* 0x0000000300007221 */ /* 0x000fce0000010000 */
.L_x_22:
[----:B------:R-:W-:Y:S05]  /*1ca0*/  BSYNC.RECONVERGENT B1 ;  /* 0x0000000000017941 */ /* 0x000fea0003800200 */
.L_x_12:
[----:B------:R-:W-:-:S04]  /*1cb0*/  HFMA2 R5, -RZ, RZ, 0, 0 ;  /* 0x00000000ff057431 */ /* 0x000fc800000001ff */
[----:B0-----:R-:W-:Y:S05]  /*1cc0*/  RET.REL.NODEC R4 `(teacher_student_loss_kernel) ;  /* 0xffffffe004cc7950 */ /* 0x001fea0003c3ffff */
.L_x_23:
[----:B------:R-:W-:-:S00]  /*1cd0*/  BRA `(.L_x_23) ;  /* 0xfffffffc00fc7947 */ /* 0x000fc0000383ffff */
[----:B------:R-:W-:-:S00]  /*1ce0*/  NOP ;  /* 0x0000000000007918 */ /* 0x000fc00000000000 */
        /* <DEDUP_REMOVED lines=9> */
.L_x_24:


//--------------------- .nv.shared.reserved.0     --------------------------
	.section	.nv.shared.reserved.0,"aw",@nobits
	.weak		__nv_reservedSMEM_offset_0_alias
	.size		__nv_reservedSMEM_offset_0_alias, 0, 64
	.other		__nv_reservedSMEM_offset_0_alias,@"STO_CUDA_RESERVED_SHARED STV_DEFAULT"
__nv_reservedSMEM_offset_0_alias:
	.zero		0
	.zero		64


//--------------------- .nv.constant0.teacher_student_loss_kernel --------------------------
	.section	.nv.constant0.teacher_student_loss_kernel,"a",@progbits
	.sectionflags	@""
	.align	4
.nv.constant0.teacher_student_loss_kernel:
	.zero		960


//--------------------- SYMBOLS --------------------------

	.type		.nv.reservedSmem.offset0,@object
	.size		.nv.reservedSmem.offset0,0x4
